	.target	sm_100a

	.elftype	@"ET_EXEC"


//--------------------- .note.nv.tkinfo           --------------------------
	.section	.note.nv.tkinfo,"",@"SHT_NOTE"
	.sectionflags	@"SHF_NOTE_NV_TKINFO"
	.tkinfo
        /*0018*/ 	.word	0x00000081
        /*0030*/ 	.string	""
        /*0030*/ 	.string	"ptxas-blackwell"
        /*0030*/ 	.string	"Cuda compilation tools, release 12.9, V12.9.86"
        /*0030*/ 	.string	"Build cuda_12.9.r12.9/compiler.36037853_0"
        /*0030*/ 	.string	"-v  -suppress-debug-info  -lineinfo  -arch sm_100a "



//--------------------- .note.nv.cuver            --------------------------
	.section	.note.nv.cuver,"",@"SHT_NOTE"
	.sectionflags	@"SHF_NOTE_NV_CUVER"
        /*0018*/ 	.short	0x0001
        /*001a*/ 	.short	0x0064
        /*001c*/ 	.short	0x0001
        /*001e*/ 	.short	0x0000
        /*0020*/ 	.short	0x0001
        /*0022*/ 	.short	0x0000


//--------------------- .nv.info                  --------------------------
	.section	.nv.info,"",@"SHT_CUDA_INFO"
	.align	4


	//----- nvinfo : EIATTR_REGCOUNT
	.align		4
        /*0000*/ 	.byte	0x04, 0x2f
        /*0002*/ 	.short	(.L_4 - .L_3)
	.align		4
.L_3:
        /*0004*/ 	.word	index@(gluon_tcgen05)
        /*0008*/ 	.word	0x00000018


	//----- nvinfo : EIATTR_FRAME_SIZE
	.align		4
.L_4:
        /*000c*/ 	.byte	0x04, 0x11
        /*000e*/ 	.short	(.L_6 - .L_5)
	.align		4
.L_5:
        /*0010*/ 	.word	index@($__internal_2_$__cuda_sm10x_tcgen05_guardrail_trap_unallocated_columns_being_dealloced)
        /*0014*/ 	.word	0x00000000


	//----- nvinfo : EIATTR_FRAME_SIZE
	.align		4
.L_6:
        /*0018*/ 	.byte	0x04, 0x11
        /*001a*/ 	.short	(.L_8 - .L_7)
	.align		4
.L_7:
        /*001c*/ 	.word	index@($__internal_1_$__cuda_sm10x_tcgen05_guardrail_trap_phase_invalid_during_alloc)
        /*0020*/ 	.word	0x00000000


	//----- nvinfo : EIATTR_FRAME_SIZE
	.align		4
.L_8:
        /*0024*/ 	.byte	0x04, 0x11
        /*0026*/ 	.short	(.L_10 - .L_9)
	.align		4
.L_9:
        /*0028*/ 	.word	index@($__internal_0_$__cuda_sm10x_tcgen05_guardrail_trap_col_being_dealloced_not_returned_by_alloc)
        /*002c*/ 	.word	0x00000000


	//----- nvinfo : EIATTR_FRAME_SIZE
	.align		4
.L_10:
        /*0030*/ 	.byte	0x04, 0x11
        /*0032*/ 	.short	(.L_12 - .L_11)
	.align		4
.L_11:
        /*0034*/ 	.word	index@(gluon_tcgen05)
        /*0038*/ 	.word	0x00000000


	//----- nvinfo : EIATTR_MIN_STACK_SIZE
	.align		4
.L_12:
        /*003c*/ 	.byte	0x04, 0x12
        /*003e*/ 	.short	(.L_14 - .L_13)
	.align		4
.L_13:
        /*0040*/ 	.word	index@(gluon_tcgen05)
        /*0044*/ 	.word	0x00000000
.L_14:


//--------------------- .nv.info.gluon_tcgen05    --------------------------
	.section	.nv.info.gluon_tcgen05,"",@"SHT_CUDA_INFO"
	.sectionflags	@""
	.align	4


	//----- nvinfo : EIATTR_CUDA_API_VERSION
	.align		4
        /*0000*/ 	.byte	0x04, 0x37
        /*0002*/ 	.short	(.L_16 - .L_15)
.L_15:
        /*0004*/ 	.word	0x00000081


	//----- nvinfo : EIATTR_KPARAM_INFO
	.align		4
.L_16:
        /*0008*/ 	.byte	0x04, 0x17
        /*000a*/ 	.short	(.L_18 - .L_17)
.L_17:
        /*000c*/ 	.word	0x00000000
        /*0010*/ 	.short	0x000a
        /*0012*/ 	.short	0x0048
        /*0014*/ 	.byte	0x00, 0xf4, 0x21, 0x00


	//----- nvinfo : EIATTR_KPARAM_INFO
	.align		4
.L_18:
        /*0018*/ 	.byte	0x04, 0x17
        /*001a*/ 	.short	(.L_20 - .L_19)
.L_19:
        /*001c*/ 	.word	0x00000000
        /*0020*/ 	.short	0x0009
        /*0022*/ 	.short	0x0040
        /*0024*/ 	.byte	0x00, 0xf4, 0x21, 0x00


	//----- nvinfo : EIATTR_KPARAM_INFO
	.align		4
.L_20:
        /*0028*/ 	.byte	0x04, 0x17
        /*002a*/ 	.short	(.L_22 - .L_21)
.L_21:
        /*002c*/ 	.word	0x00000000
        /*0030*/ 	.short	0x0008
        /*0032*/ 	.short	0x0038
        /*0034*/ 	.byte	0x00, 0xf0, 0x21, 0x00


	//----- nvinfo : EIATTR_KPARAM_INFO
	.align		4
.L_22:
        /*0038*/ 	.byte	0x04, 0x17
        /*003a*/ 	.short	(.L_24 - .L_23)
.L_23:
        /*003c*/ 	.word	0x00000000
        /*0040*/ 	.short	0x0007
        /*0042*/ 	.short	0x0030
        /*0044*/ 	.byte	0x00, 0xf0, 0x21, 0x00


	//----- nvinfo : EIATTR_KPARAM_INFO
	.align		4
.L_24:
        /*0048*/ 	.byte	0x04, 0x17
        /*004a*/ 	.short	(.L_26 - .L_25)
.L_25:
        /*004c*/ 	.word	0x00000000
        /*0050*/ 	.short	0x0006
        /*0052*/ 	.short	0x0028
        /*0054*/ 	.byte	0x00, 0xf0, 0x21, 0x00


	//----- nvinfo : EIATTR_KPARAM_INFO
	.align		4
.L_26:
        /*0058*/ 	.byte	0x04, 0x17
        /*005a*/ 	.short	(.L_28 - .L_27)
.L_27:
        /*005c*/ 	.word	0x00000000
        /*0060*/ 	.short	0x0005
        /*0062*/ 	.short	0x0020
        /*0064*/ 	.byte	0x00, 0xf0, 0x11, 0x00


	//----- nvinfo : EIATTR_KPARAM_INFO
	.align		4
.L_28:
        /*0068*/ 	.byte	0x04, 0x17
        /*006a*/ 	.short	(.L_30 - .L_29)
.L_29:
        /*006c*/ 	.word	0x00000000
        /*0070*/ 	.short	0x0004
        /*0072*/ 	.short	0x001c
        /*0074*/ 	.byte	0x00, 0xf0, 0x11, 0x00


	//----- nvinfo : EIATTR_KPARAM_INFO
	.align		4
.L_30:
        /*0078*/ 	.byte	0x04, 0x17
        /*007a*/ 	.short	(.L_32 - .L_31)
.L_31:
        /*007c*/ 	.word	0x00000000
        /*0080*/ 	.short	0x0003
        /*0082*/ 	.short	0x0018
        /*0084*/ 	.byte	0x00, 0xf0, 0x11, 0x00


	//----- nvinfo : EIATTR_KPARAM_INFO
	.align		4
.L_32:
        /*0088*/ 	.byte	0x04, 0x17
        /*008a*/ 	.short	(.L_34 - .L_33)
.L_33:
        /*008c*/ 	.word	0x00000000
        /*0090*/ 	.short	0x0002
        /*0092*/ 	.short	0x0010
        /*0094*/ 	.byte	0x00, 0xf4, 0x21, 0x00


	//----- nvinfo : EIATTR_KPARAM_INFO
	.align		4
.L_34:
        /*0098*/ 	.byte	0x04, 0x17
        /*009a*/ 	.short	(.L_36 - .L_35)
.L_35:
        /*009c*/ 	.word	0x00000000
        /*00a0*/ 	.short	0x0001
        /*00a2*/ 	.short	0x0008
        /*00a4*/ 	.byte	0x00, 0xf4, 0x21, 0x00


	//----- nvinfo : EIATTR_KPARAM_INFO
	.align		4
.L_36:
        /*00a8*/ 	.byte	0x04, 0x17
        /*00aa*/ 	.short	(.L_38 - .L_37)
.L_37:
        /*00ac*/ 	.word	0x00000000
        /*00b0*/ 	.short	0x0000
        /*00b2*/ 	.short	0x0000
        /*00b4*/ 	.byte	0x00, 0xf4, 0x21, 0x00


	//----- nvinfo : EIATTR_AT_ENTRY_FRAGMENTS
	.align		4
.L_38:
        /*00b8*/ 	.byte	0x04, 0x4f
        /*00ba*/ 	.short	(.L_40 - .L_39)


	//   ....[0]....
.L_39:
        /*00bc*/ 	.word	0x00000004


	//----- nvinfo : EIATTR_RESERVED_SMEM_USED
	.align		4
.L_40:
        /*00c0*/ 	.byte	0x01, 0x41
	.zero		2


	//----- nvinfo : EIATTR_SPARSE_MMA_MASK
	.align		4
        /*00c4*/ 	.byte	0x03, 0x50
        /*00c6*/ 	.short	0x0000


	//----- nvinfo : EIATTR_TCGEN05_1CTA_USED
	.align		4
        /*00c8*/ 	.byte	0x01, 0x51
	.zero		2


	//----- nvinfo : EIATTR_MAXREG_COUNT
	.align		4
        /*00cc*/ 	.byte	0x03, 0x1b
        /*00ce*/ 	.short	0x00ff


	//----- nvinfo : EIATTR_NUM_BARRIERS
	.align		4
        /*00d0*/ 	.byte	0x02, 0x4c
        /*00d2*/ 	.byte	0x01
	.zero		1


	//----- nvinfo : EIATTR_INT_WARP_WIDE_INSTR_OFFSETS
	.align		4
        /*00d4*/ 	.byte	0x04, 0x31
        /*00d6*/ 	.short	(.L_42 - .L_41)


	//   ....[0]....
.L_41:
        /*00d8*/ 	.word	0x00001670


	//   ....[1]....
        /*00dc*/ 	.word	0x00001690


	//   ....[2]....
        /*00e0*/ 	.word	0x00001710


	//   ....[3]....
        /*00e4*/ 	.word	0x00001ad0


	//   ....[4]....
        /*00e8*/ 	.word	0x00001ae0


	//   ....[5]....
        /*00ec*/ 	.word	0x00001af0


	//   ....[6]....
        /*00f0*/ 	.word	0x00001b00


	//   ....[7]....
        /*00f4*/ 	.word	0x00001d80


	//   ....[8]....
        /*00f8*/ 	.word	0x00001d90


	//   ....[9]....
        /*00fc*/ 	.word	0x00001f00


	//   ....[10]....
        /*0100*/ 	.word	0x00001f50


	//   ....[11]....
        /*0104*/ 	.word	0x00001f60


	//   ....[12]....
        /*0108*/ 	.word	0x00001f90


	//   ....[13]....
        /*010c*/ 	.word	0x000021a0


	//   ....[14]....
        /*0110*/ 	.word	0x000021b0


	//   ....[15]....
        /*0114*/ 	.word	0x00002580


	//   ....[16]....
        /*0118*/ 	.word	0x00002590


	//   ....[17]....
        /*011c*/ 	.word	0x00002840


	//   ....[18]....
        /*0120*/ 	.word	0x00002890


	//----- nvinfo : EIATTR_COOP_GROUP_MASK_REGIDS
	.align		4
.L_42:
        /*0124*/ 	.byte	0x04, 0x29
        /*0126*/ 	.short	(.L_44 - .L_43)


	//   ....[0]....
.L_43:
        /*0128*/ 	.word	0xffffffff


	//   ....[1]....
        /*012c*/ 	.word	0xffffffff


	//   ....[2]....
        /*0130*/ 	.word	0xffffffff


	//   ....[3]....
        /*0134*/ 	.word	0xffffffff


	//   ....[4]....
        /*0138*/ 	.word	0xffffffff


	//   ....[5]....
        /*013c*/ 	.word	0xffffffff


	//   ....[6]....
        /*0140*/ 	.word	0xffffffff


	//   ....[7]....
        /*0144*/ 	.word	0xffffffff


	//   ....[8]....
        /*0148*/ 	.word	0xffffffff


	//   ....[9]....
        /*014c*/ 	.word	0xffffffff


	//----- nvinfo : EIATTR_COOP_GROUP_INSTR_OFFSETS
	.align		4
.L_44:
        /*0150*/ 	.byte	0x04, 0x28
        /*0152*/ 	.short	(.L_46 - .L_45)


	//   ....[0]....
.L_45:
        /*0154*/ 	.word	0x00000050


	//   ....[1]....
        /*0158*/ 	.word	0x00000310


	//   ....[2]....
        /*015c*/ 	.word	0x000004f0


	//   ....[3]....
        /*0160*/ 	.word	0x00000980


	//   ....[4]....
        /*0164*/ 	.word	0x00000ac0


	//   ....[5]....
        /*0168*/ 	.word	0x00000fa0


	//   ....[6]....
        /*016c*/ 	.word	0x000010e0


	//   ....[7]....
        /*0170*/ 	.word	0x00001530


	//   ....[8]....
        /*0174*/ 	.word	0x000026d0


	//   ....[9]....
        /*0178*/ 	.word	0x00002940


	//----- nvinfo : EIATTR_VRC_CTA_INIT_COUNT
	.align		4
.L_46:
        /*017c*/ 	.byte	0x02, 0x4a
        /*017e*/ 	.byte	0x80
	.zero		1


	//----- nvinfo : EIATTR_MBARRIER_INSTR_OFFSETS
	.align		4
        /*0180*/ 	.byte	0x04, 0x39
        /*0182*/ 	.short	(.L_48 - .L_47)


	//   ....[0]....
.L_47:
        /*0184*/ 	.word	0x00001730
        /*0188*/ 	.word	0x000000ff
        /*018c*/ 	.word	0x00008000
        /*0190*/ 	.short	0x0100
        /*0192*/ 	.byte	0x08
	.zero		1


	//   ....[1]....
        /*0194*/ 	.word	0x00001740
        /*0198*/ 	.word	0x000000ff
        /*019c*/ 	.word	0x00008020
        /*01a0*/ 	.short	0x0100
        /*01a2*/ 	.byte	0x08
	.zero		1


	//   ....[2]....
        /*01a4*/ 	.word	0x000017f0
        /*01a8*/ 	.word	0x000000ff
        /*01ac*/ 	.word	0x00008008
        /*01b0*/ 	.short	0x0100
        /*01b2*/ 	.byte	0x08
	.zero		1


	//   ....[3]....
        /*01b4*/ 	.word	0x00001800
        /*01b8*/ 	.word	0x000000ff
        /*01bc*/ 	.word	0x00008028
        /*01c0*/ 	.short	0x0100
        /*01c2*/ 	.byte	0x08
	.zero		1


	//   ....[4]....
        /*01c4*/ 	.word	0x000018e0
        /*01c8*/ 	.word	0x000000ff
        /*01cc*/ 	.word	0x00008010
        /*01d0*/ 	.short	0x0100
        /*01d2*/ 	.byte	0x08
	.zero		1


	//   ....[5]....
        /*01d4*/ 	.word	0x000018f0
        /*01d8*/ 	.word	0x000000ff
        /*01dc*/ 	.word	0x00008030
        /*01e0*/ 	.short	0x0100
        /*01e2*/ 	.byte	0x08
	.zero		1


	//   ....[6]....
        /*01e4*/ 	.word	0x00001a00
        /*01e8*/ 	.word	0x000000ff
        /*01ec*/ 	.word	0x00008018
        /*01f0*/ 	.short	0x0100
        /*01f2*/ 	.byte	0x08
	.zero		1


	//   ....[7]....
        /*01f4*/ 	.word	0x00001a10
        /*01f8*/ 	.word	0x000000ff
        /*01fc*/ 	.word	0x00008038
        /*0200*/ 	.short	0x0100
        /*0202*/ 	.byte	0x08
	.zero		1


	//   ....[8]....
        /*0204*/ 	.word	0x00001be0
        /*0208*/ 	.word	0x000000ff
        /*020c*/ 	.word	0x00008000
        /*0210*/ 	.short	0x010a
        /*0212*/ 	.byte	0x08
	.zero		1


	//   ....[9]....
        /*0214*/ 	.word	0x00001de0
        /*0218*/ 	.word	0x000000ff
        /*021c*/ 	.word	0x00008020
        /*0220*/ 	.short	0x010a
        /*0222*/ 	.byte	0x08
	.zero		1


	//   ....[10]....
        /*0224*/ 	.word	0x00002000
        /*0228*/ 	.word	0x000000ff
        /*022c*/ 	.word	0x00008000
        /*0230*/ 	.short	0x010a
        /*0232*/ 	.byte	0x1c
	.zero		1


	//   ....[11]....
        /*0234*/ 	.word	0x000021f0
        /*0238*/ 	.word	0x000000ff
        /*023c*/ 	.word	0x00008020
        /*0240*/ 	.short	0x010a
        /*0242*/ 	.byte	0x1c
	.zero		1


	//   ....[12]....
        /*0244*/ 	.word	0x000022c0
        /*0248*/ 	.word	0x000000ff
        /*024c*/ 	.word	0x00008000
        /*0250*/ 	.short	0x0108
        /*0252*/ 	.byte	0x08
	.zero		1


	//   ....[13]....
        /*0254*/ 	.word	0x000022d0
        /*0258*/ 	.word	0x000000ff
        /*025c*/ 	.word	0x00008020
        /*0260*/ 	.short	0x0108
        /*0262*/ 	.byte	0x08
	.zero		1


	//   ....[14]....
        /*0264*/ 	.word	0x00002320
        /*0268*/ 	.word	0x000000ff
        /*026c*/ 	.word	0x00008008
        /*0270*/ 	.short	0x0108
        /*0272*/ 	.byte	0x08
	.zero		1


	//   ....[15]....
        /*0274*/ 	.word	0x00002330
        /*0278*/ 	.word	0x000000ff
        /*027c*/ 	.word	0x00008028
        /*0280*/ 	.short	0x0108
        /*0282*/ 	.byte	0x08
	.zero		1


	//   ....[16]....
        /*0284*/ 	.word	0x00002380
        /*0288*/ 	.word	0x000000ff
        /*028c*/ 	.word	0x00008010
        /*0290*/ 	.short	0x0108
        /*0292*/ 	.byte	0x08
	.zero		1


	//   ....[17]....
        /*0294*/ 	.word	0x00002390
        /*0298*/ 	.word	0x000000ff
        /*029c*/ 	.word	0x00008030
        /*02a0*/ 	.short	0x0108
        /*02a2*/ 	.byte	0x08
	.zero		1


	//   ....[18]....
        /*02a4*/ 	.word	0x000023e0
        /*02a8*/ 	.word	0x000000ff
        /*02ac*/ 	.word	0x00008018
        /*02b0*/ 	.short	0x0108
        /*02b2*/ 	.byte	0x08
	.zero		1


	//   ....[19]....
        /*02b4*/ 	.word	0x000023f0
        /*02b8*/ 	.word	0x000000ff
        /*02bc*/ 	.word	0x00008038
        /*02c0*/ 	.short	0x0108
        /*02c2*/ 	.byte	0x08
	.zero		1


	//   ....[20]....
        /*02c4*/ 	.word	0x00002960
        /*02c8*/ 	.word	0x000000ff
        /*02cc*/ 	.word	0x00008000
        /*02d0*/ 	.short	0x010a
        /*02d2*/ 	.byte	0x08
	.zero		1


	//   ....[21]....
        /*02d4*/ 	.word	0x00002990
        /*02d8*/ 	.word	0x000000ff
        /*02dc*/ 	.word	0x00008020
        /*02e0*/ 	.short	0x010a
        /*02e2*/ 	.byte	0x08
	.zero		1


	//   ....[22]....
        /*02e4*/ 	.word	0x000029c0
        /*02e8*/ 	.word	0x000000ff
        /*02ec*/ 	.word	0x00008000
        /*02f0*/ 	.short	0x010a
        /*02f2*/ 	.byte	0x1c
	.zero		1


	//   ....[23]....
        /*02f4*/ 	.word	0x000029f0
        /*02f8*/ 	.word	0x000000ff
        /*02fc*/ 	.word	0x00008020
        /*0300*/ 	.short	0x010a
        /*0302*/ 	.byte	0x1c
	.zero		1


	//----- nvinfo : EIATTR_NUM_MBARRIERS
	.align		4
.L_48:
        /*0304*/ 	.byte	0x03, 0x38
        /*0306*/ 	.short	0x0008


	//----- nvinfo : EIATTR_EXIT_INSTR_OFFSETS
	.align		4
        /*0308*/ 	.byte	0x04, 0x1c
        /*030a*/ 	.short	(.L_50 - .L_49)


	//   ....[0]....
.L_49:
        /*030c*/ 	.word	0x00002950


	//----- nvinfo : EIATTR_REQNTID
	.align		4
.L_50:
        /*0310*/ 	.byte	0x04, 0x10
        /*0312*/ 	.short	(.L_52 - .L_51)
.L_51:
        /*0314*/ 	.word	0x00000100
        /*0318*/ 	.word	0x00000001
        /*031c*/ 	.word	0x00000001


	//----- nvinfo : EIATTR_CRS_STACK_SIZE
	.align		4
.L_52:
        /*0320*/ 	.byte	0x04, 0x1e
        /*0322*/ 	.short	(.L_54 - .L_53)
.L_53:
        /*0324*/ 	.word	0x00000000


	//----- nvinfo : EIATTR_CBANK_PARAM_SIZE
	.align		4
.L_54:
        /*0328*/ 	.byte	0x03, 0x19
        /*032a*/ 	.short	0x0050


	//----- nvinfo : EIATTR_PARAM_CBANK
	.align		4
        /*032c*/ 	.byte	0x04, 0x0a
        /*032e*/ 	.short	(.L_56 - .L_55)
	.align		4
.L_55:
        /*0330*/ 	.word	index@(.nv.constant0.gluon_tcgen05)
        /*0334*/ 	.short	0x0380
        /*0336*/ 	.short	0x0050


	//----- nvinfo : EIATTR_SW_WAR
	.align		4
.L_56:
        /*0338*/ 	.byte	0x04, 0x36
        /*033a*/ 	.short	(.L_58 - .L_57)
.L_57:
        /*033c*/ 	.word	0x00000008
.L_58:


//--------------------- .nv.compat                --------------------------
	.section	.nv.compat,"",@"SHT_CUDA_COMPAT_INFO"
	.align	4
        /*0000*/ 	.byte	0x02, 0x02, 0x02, 0x00, 0x02, 0x05, 0x05, 0x00, 0x02, 0x03, 0x03, 0x00, 0x02, 0x06, 0x01, 0x00


//--------------------- .nv.callgraph             --------------------------
	.section	.nv.callgraph,"",@"SHT_CUDA_CALLGRAPH"
	.align	4
	.sectionentsize	8
	.align		4
        /*0000*/ 	.word	0x00000000
	.align		4
        /*0004*/ 	.word	0xffffffff
	.align		4
        /*0008*/ 	.word	0x00000000
	.align		4
        /*000c*/ 	.word	0xfffffffe
	.align		4
        /*0010*/ 	.word	0x00000000
	.align		4
        /*0014*/ 	.word	0xfffffffd
	.align		4
        /*0018*/ 	.word	0x00000000
	.align		4
        /*001c*/ 	.word	0xfffffffc


//--------------------- .text.gluon_tcgen05       --------------------------
	.section	.text.gluon_tcgen05,"ax",@progbits
	.align	128
        .global         gluon_tcgen05
        .type           gluon_tcgen05,@function
        .size           gluon_tcgen05,(.L_x_86 - gluon_tcgen05)
        .other          gluon_tcgen05,@"STO_CUDA_ENTRY STV_DEFAULT"
gluon_tcgen05:
.text.gluon_tcgen05:
[----:B------:R-:W1:Y:S01]  /*0000*/  LDC R1, c[0x0][0x37c] ;  /* 0x0000df00ff017b82 */ /* 0x000e620000000800 */
[----:B------:R-:W2:Y:S02]  /*0010*/  S2R R0, SR_TID.X ;  /* 0x0000000000007919 */ /* 0x000ea40000002100 */
[----:B--2---:R-:W-:-:S13]  /*0020*/  ISETP.GE.U32.AND P2, PT, R0, 0x20, PT ;  /* 0x000000200000780c */ /* 0x004fda0003f46070 */
[----:B------:R-:W-:Y:S05]  /*0030*/  @P2 BRA `(.L_x_0) ;  /* 0x0000000000b82947 */ /* 0x000fea0003800000 */
[----:B------:R-:W2:Y:S01]  /*0040*/  S2UR UR6, SR_CgaCtaId ;  /* 0x00000000000679c3 */ /* 0x000ea20000008800 */
[----:B------:R-:W-:Y:S01]  /*0050*/  NOP ;  /* 0x0000000000007918 */ /* 0x000fe20000000000 */
[----:B------:R-:W-:Y:S02]  /*0060*/  UMOV UR4, 0x40 ;  /* 0x0000004000047882 */ /* 0x000fe40000000000 */
[----:B--2---:R-:W-:-:S09]  /*0070*/  ULEA UR4, UR6, UR4, 0x18 ;  /* 0x0000000406047291 */ /* 0x004fd2000f8ec0ff */
[----:B------:R-:W2:Y:S01]  /*0080*/  LDS.U8 R2, [UR4] ;  /* 0x00000004ff027984 */ /* 0x000ea20008000000 */
[----:B------:R-:W-:Y:S02]  /*0090*/  UMOV UR4, 0x400 ;  /* 0x0000040000047882 */ /* 0x000fe40000000000 */
[----:B------:R-:W-:Y:S01]  /*00a0*/  ULEA UR4, UR6, UR4, 0x18 ;  /* 0x0000000406047291 */ /* 0x000fe2000f8ec0ff */
[----:B--2---:R-:W-:-:S13]  /*00b0*/  ISETP.NE.AND P0, PT, R2, RZ, PT ;  /* 0x000000ff0200720c */ /* 0x004fda0003f05270 */
[----:B------:R-:W-:Y:S05]  /*00c0*/  @P0 BRA `(.L_x_1) ;  /* 0x00000000007c0947 */ /* 0x000fea0003800000 */
[----:B------:R-:W-:-:S13]  /*00d0*/  ELECT P0, URZ, PT ;  /* 0x0000000000ff782f */ /* 0x000fda0003800000 */
[----:B------:R-:W-:Y:S05]  /*00e0*/  @!P0 BRA `(.L_x_2) ;  /* 0x0000000000848947 */ /* 0x000fea0003800000 */
[----:B------:R-:W-:Y:S01]  /*00f0*/  UMOV UR5, 0x2 ;  /* 0x0000000200057882 */ /* 0x000fe20000000000 */
[----:B------:R-:W-:Y:S02]  /*0100*/  IMAD.MOV.U32 R5, RZ, RZ, 0x1 ;  /* 0x00000001ff057424 */ /* 0x000fe400078e00ff */
[----:B------:R-:W-:Y:S02]  /*0110*/  IMAD.MOV.U32 R3, RZ, RZ, 0x3 ;  /* 0x00000003ff037424 */ /* 0x000fe400078e00ff */
[----:B------:R-:W-:Y:S04]  /*0120*/  DEPBAR.LE SB2, 0x36 ;  /* 0x0000ad800000791a */ /* 0x000fe80000000000 */
[----:B------:R-:W2:Y:S02]  /*0130*/  UTCATOMSWS.FIND_AND_SET.ALIGN UP0, UR5, UR5 ;  /* 0x00000005000575e3 */ /* 0x000ea40008000800 */
[----:B--2---:R-:W-:-:S04]  /*0140*/  PLOP3.LUT P0, PT, PT, PT, UP0, 0x80, 0x8 ;  /* 0x000000000008781c */ /* 0x004fc80003f0f008 */
[----:B------:R-:W-:-:S04]  /*0150*/  SEL R2, RZ, 0xffffffff, !P0 ;  /* 0xffffffffff027807 */ /* 0x000fc80004000000 */
[----:B------:R-:W-:Y:S01]  /*0160*/  ISETP.NE.AND P0, PT, R2, RZ, PT ;  /* 0x000000ff0200720c */ /* 0x000fe20003f05270 */
[----:B------:R-:W-:-:S12]  /*0170*/  IMAD.U32 R2, RZ, RZ, UR5 ;  /* 0x00000005ff027e24 */ /* 0x000fd8000f8e00ff */
[----:B------:R-:W-:Y:S05]  /*0180*/  @P0 BRA `(.L_x_3) ;  /* 0x0000000000240947 */ /* 0x000fea0003800000 */
.L_x_4:
[----:B------:R-:W-:Y:S05]  /*0190*/  NANOSLEEP 0x64 ;  /* 0x000000640000795d */ /* 0x000fea0003800000 */
[----:B------:R-:W-:-:S05]  /*01a0*/  UMOV UR5, 0x2 ;  /* 0x0000000200057882 */ /* 0x000fca0000000000 */
[----:B------:R-:W-:Y:S04]  /*01b0*/  DEPBAR.LE SB2, 0x36 ;  /* 0x0000ad800000791a */ /* 0x000fe80000000000 */
[----:B------:R-:W2:Y:S02]  /*01c0*/  UTCATOMSWS.FIND_AND_SET.ALIGN UP0, UR5, UR5 ;  /* 0x00000005000575e3 */ /* 0x000ea40008000800 */
[----:B--2---:R-:W-:-:S04]  /*01d0*/  PLOP3.LUT P0, PT, PT, PT, UP0, 0x80, 0x8 ;  /* 0x000000000008781c */ /* 0x004fc80003f0f008 */
[----:B------:R-:W-:-:S04]  /*01e0*/  SEL R2, RZ, 0xffffffff, !P0 ;  /* 0xffffffffff027807 */ /* 0x000fc80004000000 */
[----:B------:R-:W-:Y:S01]  /*01f0*/  ISETP.NE.AND P0, PT, R2, RZ, PT ;  /* 0x000000ff0200720c */ /* 0x000fe20003f05270 */
[----:B------:R-:W-:-:S12]  /*0200*/  IMAD.U32 R2, RZ, RZ, UR5 ;  /* 0x00000005ff027e24 */ /* 0x000fd8000f8e00ff */
[----:B------:R-:W-:Y:S05]  /*0210*/  @!P0 BRA `(.L_x_4) ;  /* 0xfffffffc00dc8947 */ /* 0x000fea000383ffff */
.L_x_3:
[C---:B------:R-:W-:Y:S01]  /*0220*/  VIADD R4, R2.reuse, 0x10 ;  /* 0x0000001002047836 */ /* 0x040fe20000000000 */
[----:B------:R-:W-:Y:S01]  /*0230*/  UMOV UR5, 0x50 ;  /* 0x0000005000057882 */ /* 0x000fe20000000000 */
[----:B------:R-:W-:Y:S01]  /*0240*/  SHF.L.U32 R3, R3, R2, RZ ;  /* 0x0000000203037219 */ /* 0x000fe200000006ff */
[----:B------:R-:W-:Y:S01]  /*0250*/  ULEA UR5, UR6, UR5, 0x18 ;  /* 0x0000000506057291 */ /* 0x000fe2000f8ec0ff */
[----:B------:R-:W-:Y:S01]  /*0260*/  IMAD.SHL.U32 R2, R2, 0x20, RZ ;  /* 0x0000002002027824 */ /* 0x000fe200078e00ff */
[----:B------:R-:W-:-:S04]  /*0270*/  SHF.L.U32 R4, R5, R4, RZ ;  /* 0x0000000405047219 */ /* 0x000fc800000006ff */
[----:B------:R-:W-:-:S05]  /*0280*/  LOP3.LUT R3, R4, R3, RZ, 0xfc, !PT ;  /* 0x0000000304037212 */ /* 0x000fca00078efcff */
[----:B------:R2:W-:Y:S04]  /*0290*/  ATOMS.OR RZ, [UR5], R3 ;  /* 0x00000003ffff798c */ /* 0x0005e8000b000005 */
[----:B------:R2:W-:Y:S01]  /*02a0*/  STS [UR4], R2 ;  /* 0x00000002ff007988 */ /* 0x0005e20008000804 */
[----:B------:R-:W-:Y:S05]  /*02b0*/  BRA `(.L_x_2) ;  /* 0x0000000000107947 */ /* 0x000fea0003800000 */
.L_x_1:
[----:B------:R-:W-:Y:S01]  /*02c0*/  IMAD.MOV.U32 R3, RZ, RZ, -0x1 ;  /* 0xffffffffff037424 */ /* 0x000fe200078e00ff */
[----:B------:R-:W-:-:S04]  /*02d0*/  MOV R2, 0x300 ;  /* 0x0000030000027802 */ /* 0x000fc80000000f00 */
[----:B------:R2:W-:Y:S03]  /*02e0*/  STS [UR4], R3 ;  /* 0x00000003ff007988 */ /* 0x0005e60008000804 */
[----:B-12---:R-:W-:Y:S05]  /*02f0*/  CALL.REL.NOINC `($__internal_1_$__cuda_sm10x_tcgen05_guardrail_trap_phase_invalid_during_alloc) ;  /* 0x0000002400d47944 */ /* 0x006fea0003c00000 */
.L_x_2:
[----:B------:R-:W-:Y:S05]  /*0300*/  WARPSYNC.ALL ;  /* 0x0000000000007948 */ /* 0x000fea0003800000 */
[----:B------:R-:W-:Y:S01]  /*0310*/  NOP ;  /* 0x0000000000007918 */ /* 0x000fe20000000000 */
.L_x_0:
[----:B------:R-:W3:Y:S08]  /*0320*/  S2UR UR4, SR_CgaCtaId ;  /* 0x00000000000479c3 */ /* 0x000ef00000008800 */
[----:B------:R-:W-:Y:S01]  /*0330*/  BAR.SYNC.DEFER_BLOCKING 0x0 ;  /* 0x0000000000007b1d */ /* 0x000fe20000010000 */
[----:B------:R-:W-:-:S05]  /*0340*/  LOP3.LUT R20, R0, 0xff, RZ, 0xc0, !PT ;  /* 0x000000ff00147812 */ /* 0x000fca00078ec0ff */
[----:B------:R-:W-:Y:S02]  /*0350*/  UMOV UR8, 0x400 ;  /* 0x0000040000087882 */ /* 0x000fe40000000000 */
[----:B------:R-:W4:Y:S08]  /*0360*/  LDC R8, c[0x0][0x3a0] ;  /* 0x0000e800ff087b82 */ /* 0x000f300000000800 */
[----:B------:R-:W5:Y:S01]  /*0370*/  S2UR UR9, SR_CTAID.Y ;  /* 0x00000000000979c3 */ /* 0x000f620000002600 */
[----:B---3--:R-:W-:-:S09]  /*0380*/  ULEA UR8, UR4, UR8, 0x18 ;  /* 0x0000000804087291 */ /* 0x008fd2000f8ec0ff */
[----:B------:R-:W3:Y:S01]  /*0390*/  LDS R5, [UR8] ;  /* 0x00000008ff057984 */ /* 0x000ee20008000800 */
[----:B------:R-:W-:Y:S06]  /*03a0*/  BAR.SYNC.DEFER_BLOCKING 0x0 ;  /* 0x0000000000007b1d */ /* 0x000fec0000010000 */
[----:B------:R-:W-:Y:S05]  /*03b0*/  @P2 BRA `(.L_x_5) ;  /* 0x0000000000182947 */ /* 0x000fea0003800000 */
[----:B------:R-:W-:Y:S01]  /*03c0*/  ELECT P0, URZ, PT ;  /* 0x0000000000ff782f */ /* 0x000fe20003800000 */
[----:B--2---:R-:W-:Y:S01]  /*03d0*/  IMAD.MOV.U32 R2, RZ, RZ, 0x1 ;  /* 0x00000001ff027424 */ /* 0x004fe200078e00ff */
[----:B------:R-:W-:Y:S01]  /*03e0*/  UMOV UR5, 0x40 ;  /* 0x0000004000057882 */ /* 0x000fe20000000000 */
[----:B------:R-:W-:Y:S01]  /*03f0*/  UVIRTCOUNT.DEALLOC.SMPOOL 0x80 ;  /* 0x000000800000784c */ /* 0x000fe20000000000 */
[----:B------:R-:W-:-:S09]  /*0400*/  ULEA UR5, UR4, UR5, 0x18 ;  /* 0x0000000504057291 */ /* 0x000fd2000f8ec0ff */
[----:B------:R2:W-:Y:S03]  /*0410*/  @P0 STS.U8 [UR5], R2 ;  /* 0x00000002ff000988 */ /* 0x0005e60008000005 */
.L_x_5:
[----:B------:R-:W2:Y:S01]  /*0420*/  S2UR UR4, SR_CTAID.Z ;  /* 0x00000000000479c3 */ /* 0x000ea20000002700 */
[----:B------:R-:W5:Y:S01]  /*0430*/  LDCU UR5, c[0x0][0x370] ;  /* 0x00006e00ff0577ac */ /* 0x000f620008000800 */
[----:B------:R-:W-:Y:S01]  /*0440*/  ISETP.GE.U32.AND P0, PT, R20, 0x20, PT ;  /* 0x000000201400780c */ /* 0x000fe20003f06070 */
[----:B----4-:R-:W-:Y:S01]  /*0450*/  VIADD R4, R8, 0xffffffff ;  /* 0xffffffff08047836 */ /* 0x010fe20000000000 */
[C---:B------:R-:W-:Y:S01]  /*0460*/  ISETP.NE.U32.AND P3, PT, R20.reuse, RZ, PT ;  /* 0x000000ff1400720c */ /* 0x040fe20003f65070 */
[----:B------:R-:W2:Y:S02]  /*0470*/  LDCU UR6, c[0x0][0x374] ;  /* 0x00006e80ff0677ac */ /* 0x000ea40008000800 */
[----:B--2---:R-:W-:Y:S01]  /*0480*/  LEA R2, R20, UR8, 0x2 ;  /* 0x0000000814027c11 */ /* 0x004fe2000f8e10ff */
[----:B------:R-:W-:Y:S01]  /*0490*/  BSSY.RECONVERGENT B0, `(.L_x_6) ;  /* 0x0000015000007945 */ /* 0x000fe20003800200 */
[----:B------:R-:W5:Y:S01]  /*04a0*/  S2UR UR7, SR_CTAID.X ;  /* 0x00000000000779c3 */ /* 0x000f620000002500 */
[----:B------:R-:W2:Y:S01]  /*04b0*/  LDCU.64 UR20, c[0x0][0x3c0] ;  /* 0x00007800ff1477ac */ /* 0x000ea20008000a00 */
[----:B---3--:R-:W-:-:S04]  /*04c0*/  R2UR UR23, R5 ;  /* 0x00000000051772ca */ /* 0x008fc800000e0000 */
[----:B------:R3:W-:Y:S02]  /*04d0*/  @!P0 STS [R2], RZ ;  /* 0x000000ff02008388 */ /* 0x0007e40000000800 */
[----:B------:R-:W4:Y:S01]  /*04e0*/  LDC R3, c[0x0][0x398] ;  /* 0x0000e600ff037b82 */ /* 0x000f220000000800 */
[----:B------:R-:W-:Y:S01]  /*04f0*/  NOP ;  /* 0x0000000000007918 */ /* 0x000fe20000000000 */
[----:B------:R3:W-:Y:S01]  /*0500*/  @!P3 STS [UR8+0x20], R4 ;  /* 0x00002004ff00b988 */ /* 0x0007e20008000808 */
[----:B-----5:R-:W-:-:S04]  /*0510*/  UIMAD UR4, UR4, UR6, UR9 ;  /* 0x00000006040472a4 */ /* 0x020fc8000f8e0209 */
[----:B------:R-:W-:-:S04]  /*0520*/  UIMAD UR4, UR4, UR5, UR7 ;  /* 0x00000005040472a4 */ /* 0x000fc8000f8e0207 */
[----:B------:R-:W-:-:S04]  /*0530*/  UIMAD UR4, UR4, 0x180, URZ ;  /* 0x00000180040478a4 */ /* 0x000fc8000f8e02ff */
[----:B--2---:R-:W-:Y:S01]  /*0540*/  UIADD3 UR24, UP0, UPT, UR4, UR20, URZ ;  /* 0x0000001404187290 */ /* 0x004fe2000ff1e0ff */
[----:B----4-:R-:W-:-:S03]  /*0550*/  VIADD R3, R3, 0xffffffff ;  /* 0xffffffff03037836 */ /* 0x010fc60000000000 */
[----:B------:R-:W-:Y:S01]  /*0560*/  ULEA.HI.X.SX32 UR25, UR4, UR21, 0x1, UP0 ;  /* 0x0000001504197291 */ /* 0x000fe200080f0eff */
[----:B---3--:R-:W-:Y:S11]  /*0570*/  @P3 BRA `(.L_x_7) ;  /* 0x0000000000183947 */ /* 0x008ff60003800000 */
[----:B------:R-:W2:Y:S01]  /*0580*/  LDS R5, [UR8+0x8] ;  /* 0x00000808ff057984 */ /* 0x000ea20008000800 */
[----:B------:R-:W3:Y:S01]  /*0590*/  LDC.64 R10, c[0x0][0x380] ;  /* 0x0000e000ff0a7b82 */ /* 0x000ee20000000a00 */
[----:B------:R-:W-:Y:S02]  /*05a0*/  IMAD.MOV.U32 R6, RZ, RZ, 0x70 ;  /* 0x00000070ff067424 */ /* 0x000fe400078e00ff */
[----:B---3--:R3:W-:Y:S03]  /*05b0*/  STS.64 [UR8], R10 ;  /* 0x0000000aff007988 */ /* 0x0087e60008000a08 */
[----:B--2---:R-:W-:-:S05]  /*05c0*/  LOP3.LUT R5, R5, 0x10, R6, 0xd8, !PT ;  /* 0x0000001005057812 */ /* 0x004fca00078ed806 */
[----:B------:R3:W-:Y:S02]  /*05d0*/  STS [UR8+0x8], R5 ;  /* 0x00000805ff007988 */ /* 0x0007e40008000808 */
.L_x_7:
[----:B------:R-:W-:Y:S05]  /*05e0*/  BSYNC.RECONVERGENT B0 ;  /* 0x0000000000007941 */ /* 0x000fea0003800200 */
.L_x_6:
[----:B------:R-:W-:Y:S04]  /*05f0*/  BSSY.RECONVERGENT B0, `(.L_x_8) ;  /* 0x000000a000007945 */ /* 0x000fe80003800200 */
[----:B------:R-:W-:Y:S05]  /*0600*/  @P3 BRA `(.L_x_9) ;  /* 0x0000000000203947 */ /* 0x000fea0003800000 */
[----:B---3--:R-:W2:Y:S01]  /*0610*/  LDS R5, [UR8+0x34] ;  /* 0x00003408ff057984 */ /* 0x008ea20008000800 */
[----:B------:R-:W-:Y:S02]  /*0620*/  IMAD.MOV.U32 R6, RZ, RZ, 0x3f000000 ;  /* 0x3f000000ff067424 */ /* 0x000fe400078e00ff */
[----:B------:R-:W-:Y:S01]  /*0630*/  @!P3 IMAD.MOV.U32 R7, RZ, RZ, 0x3f ;  /* 0x0000003fff07b424 */ /* 0x000fe200078e00ff */
[----:B------:R-:W3:Y:S02]  /*0640*/  @!P3 LDS R10, [UR8+0x38] ;  /* 0x00003808ff0ab984 */ /* 0x000ee40008000800 */
[----:B--2---:R-:W-:Y:S02]  /*0650*/  LOP3.LUT R5, R5, 0xff000000, R6, 0xb8, !PT ;  /* 0xff00000005057812 */ /* 0x004fe400078eb806 */
[----:B---3--:R-:W-:-:S03]  /*0660*/  @!P3 LOP3.LUT R6, R10, 0xff, R7, 0xb8, !PT ;  /* 0x000000ff0a06b812 */ /* 0x008fc600078eb807 */
[----:B------:R2:W-:Y:S04]  /*0670*/  STS [UR8+0x34], R5 ;  /* 0x00003405ff007988 */ /* 0x0005e80008000808 */
[----:B------:R2:W-:Y:S02]  /*0680*/  @!P3 STS [UR8+0x38], R6 ;  /* 0x00003806ff00b988 */ /* 0x0005e40008000808 */
.L_x_9:
[----:B------:R-:W-:Y:S05]  /*0690*/  BSYNC.RECONVERGENT B0 ;  /* 0x0000000000007941 */ /* 0x000fea0003800200 */
.L_x_8:
[----:B------:R-:W-:Y:S04]  /*06a0*/  BSSY.RECONVERGENT B0, `(.L_x_10) ;  /* 0x000000a000007945 */ /* 0x000fe80003800200 */
[----:B------:R-:W-:Y:S05]  /*06b0*/  @P3 BRA `(.L_x_11) ;  /* 0x0000000000203947 */ /* 0x000fea0003800000 */
[----:B--23--:R-:W2:Y:S01]  /*06c0*/  LDS R5, [UR8+0x1c] ;  /* 0x00001c08ff057984 */ /* 0x00cea20008000800 */
[----:B------:R-:W3:Y:S03]  /*06d0*/  LDC.64 R6, c[0x0][0x3a8] ;  /* 0x0000ea00ff067b82 */ /* 0x000ee60000000a00 */
[----:B------:R4:W-:Y:S01]  /*06e0*/  STS [UR8+0x24], R3 ;  /* 0x00002403ff007988 */ /* 0x0009e20008000808 */
[--C-:B---3--:R-:W-:Y:S02]  /*06f0*/  SHF.R.U32.HI R10, RZ, 0x4, R7.reuse ;  /* 0x00000004ff0a7819 */ /* 0x108fe40000011607 */
[----:B------:R-:W-:-:S05]  /*0700*/  SHF.R.U64 R6, R6, 0x4, R7 ;  /* 0x0000000406067819 */ /* 0x000fca0000001207 */
[----:B------:R4:W-:Y:S01]  /*0710*/  STS [UR8+0xc], R6 ;  /* 0x00000c06ff007988 */ /* 0x0009e20008000808 */
[----:B--2---:R-:W-:-:S05]  /*0720*/  LOP3.LUT R5, R5, 0xf, R10, 0xb8, !PT ;  /* 0x0000000f05057812 */ /* 0x004fca00078eb80a */
[----:B------:R4:W-:Y:S02]  /*0730*/  STS [UR8+0x1c], R5 ;  /* 0x00001c05ff007988 */ /* 0x0009e40008000808 */
.L_x_11:
[----:B------:R-:W-:Y:S05]  /*0740*/  BSYNC.RECONVERGENT B0 ;  /* 0x0000000000007941 */ /* 0x000fea0003800200 */
.L_x_10:
[----:B------:R-:W-:Y:S04]  /*0750*/  BSSY.RECONVERGENT B1, `(.L_x_12) ;  /* 0x000001d000017945 */ /* 0x000fe80003800200 */
[----:B------:R-:W-:Y:S04]  /*0760*/  BSSY.RELIABLE B0, `(.L_x_13) ;  /* 0x0000018000007945 */ /* 0x000fe80003800100 */
[----:B------:R-:W-:Y:S05]  /*0770*/  @P3 BRA `(.L_x_14) ;  /* 0x00000000001c3947 */ /* 0x000fea0003800000 */
[----:B--234-:R-:W2:Y:S02]  /*0780*/  LDS R5, [UR8+0x34] ;  /* 0x00003408ff057984 */ /* 0x01cea40008000800 */
[----:B--2---:R-:W-:-:S05]  /*0790*/  LOP3.LUT R5, R5, 0x7, RZ, 0xb8, !PT ;  /* 0x0000000705057812 */ /* 0x004fca00078eb8ff */
[----:B------:R2:W-:Y:S01]  /*07a0*/  STS [UR8+0x34], R5 ;  /* 0x00003405ff007988 */ /* 0x0005e20008000808 */
[----:B------:R-:W-:Y:S05]  /*07b0*/  @P3 BRA `(.L_x_15) ;  /* 0x00000000001c3947 */ /* 0x000fea0003800000 */
[----:B--2---:R-:W2:Y:S02]  /*07c0*/  LDS R5, [UR8+0x34] ;  /* 0x00003408ff057984 */ /* 0x004ea40008000800 */
[----:B--2---:R-:W-:-:S05]  /*07d0*/  LOP3.LUT R5, R5, 0x38, RZ, 0xb8, !PT ;  /* 0x0000003805057812 */ /* 0x004fca00078eb8ff */
[----:B------:R5:W-:Y:S02]  /*07e0*/  STS [UR8+0x34], R5 ;  /* 0x00003405ff007988 */ /* 0x000be40008000808 */
.L_x_14:
[----:B------:R-:W-:Y:S05]  /*07f0*/  @P3 BRA `(.L_x_16) ;  /* 0x00000000001c3947 */ /* 0x000fea0003800000 */
[----:B--2345:R-:W2:Y:S02]  /*0800*/  LDS R5, [UR8+0x8] ;  /* 0x00000808ff057984 */ /* 0x03cea40008000800 */
[----:B--2---:R-:W-:-:S05]  /*0810*/  LOP3.LUT R5, R5, 0x780, RZ, 0xb8, !PT ;  /* 0x0000078005057812 */ /* 0x004fca00078eb8ff */
[----:B------:R3:W-:Y:S02]  /*0820*/  STS [UR8+0x8], R5 ;  /* 0x00000805ff007988 */ /* 0x0007e40008000808 */
.L_x_15:
[----:B------:R-:W-:Y:S05]  /*0830*/  @P3 BRA `(.L_x_17) ;  /* 0x0000000000283947 */ /* 0x000fea0003800000 */
[----:B--23--:R-:W2:Y:S02]  /*0840*/  LDS R5, [UR8+0x8] ;  /* 0x00000808ff057984 */ /* 0x00cea40008000800 */
[----:B--2---:R-:W-:-:S05]  /*0850*/  LOP3.LUT R5, R5, 0x1800, RZ, 0xb8, !PT ;  /* 0x0000180005057812 */ /* 0x004fca00078eb8ff */
[----:B------:R2:W-:Y:S02]  /*0860*/  STS [UR8+0x8], R5 ;  /* 0x00000805ff007988 */ /* 0x0005e40008000808 */
.L_x_16:
[----:B------:R-:W-:Y:S05]  /*0870*/  @P3 BREAK.RELIABLE B0 ;  /* 0x0000000000003942 */ /* 0x000fea0003800100 */
[----:B------:R-:W-:Y:S05]  /*0880*/  @P3 BRA `(.L_x_18) ;  /* 0x0000000000243947 */ /* 0x000fea0003800000 */
[----:B--2-4-:R-:W2:Y:S01]  /*0890*/  LDS R6, [UR8+0x8] ;  /* 0x00000808ff067984 */ /* 0x014ea20008000800 */
[----:B---3-5:R-:W-:-:S05]  /*08a0*/  IMAD.MOV.U32 R5, RZ, RZ, 0x6000 ;  /* 0x00006000ff057424 */ /* 0x028fca00078e00ff */
[----:B--2---:R-:W-:-:S04]  /*08b0*/  LOP3.LUT R5, R6, 0x4000, R5, 0xd8, !PT ;  /* 0x0000400006057812 */ /* 0x004fc800078ed805 */
[----:B------:R-:W-:-:S05]  /*08c0*/  LOP3.LUT R5, R5, 0x400000, RZ, 0xb8, !PT ;  /* 0x0040000005057812 */ /* 0x000fca00078eb8ff */
[----:B------:R4:W-:Y:S02]  /*08d0*/  STS [UR8+0x8], R5 ;  /* 0x00000805ff007988 */ /* 0x0009e40008000808 */
.L_x_17:
[----:B------:R-:W-:Y:S05]  /*08e0*/  BSYNC.RELIABLE B0 ;  /* 0x0000000000007941 */ /* 0x000fea0003800100 */
.L_x_13:
[----:B--234-:R-:W2:Y:S02]  /*08f0*/  @!P3 LDS R5, [UR8+0x8] ;  /* 0x00000808ff05b984 */ /* 0x01cea40008000800 */
[----:B--2---:R-:W-:-:S05]  /*0900*/  @!P3 LOP3.LUT R5, R5, 0x8000, RZ, 0xb8, !PT ;  /* 0x000080000505b812 */ /* 0x004fca00078eb8ff */
[----:B------:R2:W-:Y:S02]  /*0910*/  @!P3 STS [UR8+0x8], R5 ;  /* 0x00000805ff00b988 */ /* 0x0005e40008000808 */
.L_x_18:
[----:B------:R-:W-:Y:S05]  /*0920*/  BSYNC.RECONVERGENT B1 ;  /* 0x0000000000017941 */ /* 0x000fea0003800200 */
.L_x_12:
[----:B------:R-:W-:Y:S05]  /*0930*/  WARPSYNC.ALL ;  /* 0x0000000000007948 */ /* 0x000fea0003800000 */
[----:B------:R-:W-:Y:S01]  /*0940*/  NOP ;  /* 0x0000000000007918 */ /* 0x000fe20000000000 */
[----:B------:R-:W-:Y:S05]  /*0950*/  @P0 BRA `(.L_x_19) ;  /* 0x0000000000300947 */ /* 0x000fea0003800000 */
[----:B--2345:R-:W2:Y:S01]  /*0960*/  S2R R5, SR_LANEID ;  /* 0x0000000000057919 */ /* 0x03cea20000000000 */
[----:B------:R-:W-:Y:S05]  /*0970*/  WARPSYNC.ALL ;  /* 0x0000000000007948 */ /* 0x000fea0003800000 */
[----:B------:R-:W-:Y:S01]  /*0980*/  NOP ;  /* 0x0000000000007918 */ /* 0x000fe20000000000 */
[----:B--2---:R-:W-:-:S05]  /*0990*/  IMAD.SHL.U32 R5, R5, 0x4, RZ ;  /* 0x0000000405057824 */ /* 0x004fca00078e00ff */
[----:B------:R-:W2:Y:S01]  /*09a0*/  LDS R9, [R5+UR8] ;  /* 0x0000000805097984 */ /* 0x000ea20008000800 */
[----:B------:R-:W-:-:S05]  /*09b0*/  IADD3 R6, P1, PT, R5, UR24, RZ ;  /* 0x0000001805067c10 */ /* 0x000fca000ff3e0ff */
[----:B------:R-:W-:-:S05]  /*09c0*/  IMAD.X R7, RZ, RZ, UR25, P1 ;  /* 0x00000019ff077e24 */ /* 0x000fca00088e06ff */
[----:B--2---:R2:W3:Y:S01]  /*09d0*/  ATOMG.E.EXCH.STRONG.GPU PT, RZ, [R6], R9 ;  /* 0x0000000906ff73a8 */ /* 0x0044e200041ee100 */
[----:B------:R-:W-:-:S04]  /*09e0*/  DEPBAR {5,4,3,2,1,0} ;  /* 0x0000003f0000791a */ /* 0x000fc80000000000 */
[----:B------:R-:W4:Y:S02]  /*09f0*/  CCTL.E.C.LDCU.IV.DEEP [UR24] ;  /* 0x0000000018007540 */ /* 0x000f240009c08000 */
[----:B----4-:R2:W-:Y:S01]  /*0a00*/  UTMACCTL.IV [UR24] ;  /* 0x00000000180079b9 */ /* 0x0105e20008000000 */
[----:B------:R-:W-:Y:S01]  /*0a10*/  NOP ;  /* 0x0000000000007918 */ /* 0x000fe20000000000 */
.L_x_19:
[----:B------:R-:W-:Y:S05]  /*0a20*/  @P0 BRA `(.L_x_20) ;  /* 0x00000000000c0947 */ /* 0x000fea0003800000 */
[----:B------:R0:W-:Y:S01]  /*0a30*/  UTMACMDFLUSH ;  /* 0x00000000000079b7 */ /* 0x0001e20000000000 */
[----:B------:R-:W-:Y:S05]  /*0a40*/  @P0 BRA `(.L_x_20) ;  /* 0x0000000000040947 */ /* 0x000fea0003800000 */
[----:B------:R-:W-:-:S04]  /*0a50*/  DEPBAR.LE SB0, 0x0 ;  /* 0x000080000000791a */ /* 0x000fc80000000000 */
.L_x_20:
[----:B------:R-:W-:Y:S05]  /*0a60*/  WARPSYNC.ALL ;  /* 0x0000000000007948 */ /* 0x000fea0003800000 */
[----:B------:R-:W-:Y:S01]  /*0a70*/  NOP ;  /* 0x0000000000007918 */ /* 0x000fe20000000000 */
[----:B---3--:R-:W-:Y:S06]  /*0a80*/  BAR.SYNC.DEFER_BLOCKING 0x0 ;  /* 0x0000000000007b1d */ /* 0x008fec0000010000 */
[----:B------:R-:W-:Y:S02]  /*0a90*/  BSSY.RECONVERGENT B1, `(.L_x_21) ;  /* 0x000000b000017945 */ /* 0x000fe40003800200 */
[----:B------:R-:W-:Y:S06]  /*0aa0*/  BAR.SYNC.DEFER_BLOCKING 0x0 ;  /* 0x0000000000007b1d */ /* 0x000fec0000010000 */
[----:B------:R3:W-:Y:S01]  /*0ab0*/  @!P0 STS [R2], RZ ;  /* 0x000000ff02008388 */ /* 0x0007e20000000800 */
[----:B------:R-:W-:Y:S01]  /*0ac0*/  NOP ;  /* 0x0000000000007918 */ /* 0x000fe20000000000 */
[----:B------:R-:W-:Y:S05]  /*0ad0*/  @P3 BRA `(.L_x_22) ;  /* 0x0000000000183947 */ /* 0x000fea0003800000 */
[----:B--2-45:R-:W2:Y:S01]  /*0ae0*/  LDS R5, [UR8+0x8] ;  /* 0x00000808ff057984 */ /* 0x034ea20008000800 */
[----:B------:R-:W4:Y:S01]  /*0af0*/  LDC.64 R10, c[0x0][0x388] ;  /* 0x0000e200ff0a7b82 */ /* 0x000f220000000a00 */
[----:B------:R-:W-:Y:S02]  /*0b00*/  IMAD.MOV.U32 R6, RZ, RZ, 0x70 ;  /* 0x00000070ff067424 */ /* 0x000fe400078e00ff */
[----:B----4-:R4:W-:Y:S03]  /*0b10*/  STS.64 [UR8], R10 ;  /* 0x0000000aff007988 */ /* 0x0109e60008000a08 */
[----:B--2---:R-:W-:-:S05]  /*0b20*/  LOP3.LUT R5, R5, 0x10, R6, 0xd8, !PT ;  /* 0x0000001005057812 */ /* 0x004fca00078ed806 */
[----:B------:R4:W-:Y:S02]  /*0b30*/  STS [UR8+0x8], R5 ;  /* 0x00000805ff007988 */ /* 0x0009e40008000808 */
.L_x_22:
[----:B--2---:R-:W-:Y:S05]  /*0b40*/  BSYNC.RECONVERGENT B1 ;  /* 0x0000000000017941 */ /* 0x004fea0003800200 */
.L_x_21:
[----:B------:R-:W-:Y:S04]  /*0b50*/  BSSY.RECONVERGENT B2, `(.L_x_23) ;  /* 0x000000f000027945 */ /* 0x000fe80003800200 */
[----:B------:R-:W-:Y:S04]  /*0b60*/  BSSY.RELIABLE B1, `(.L_x_24) ;  /* 0x000000c000017945 */ /* 0x000fe80003800100 */
[----:B------:R-:W-:Y:S05]  /*0b70*/  @P3 BRA `(.L_x_25) ;  /* 0x0000000000283947 */ /* 0x000fea0003800000 */
[----:B----45:R-:W2:Y:S01]  /*0b80*/  LDS R5, [UR8+0x34] ;  /* 0x00003408ff057984 */ /* 0x030ea20008000800 */
[----:B------:R-:W-:Y:S01]  /*0b90*/  IMAD.MOV.U32 R6, RZ, RZ, 0x3f000000 ;  /* 0x3f000000ff067424 */ /* 0x000fe200078e00ff */
[----:B------:R-:W-:Y:S05]  /*0ba0*/  @P3 BREAK.RELIABLE B1 ;  /* 0x0000000000013942 */ /* 0x000fea0003800100 */
[----:B--2---:R-:W-:-:S05]  /*0bb0*/  LOP3.LUT R5, R5, 0xff000000, R6, 0xb8, !PT ;  /* 0xff00000005057812 */ /* 0x004fca00078eb806 */
[----:B------:R2:W-:Y:S01]  /*0bc0*/  STS [UR8+0x34], R5 ;  /* 0x00003405ff007988 */ /* 0x0005e20008000808 */
[----:B------:R-:W-:Y:S05]  /*0bd0*/  @P3 BRA `(.L_x_26) ;  /* 0x0000000000183947 */ /* 0x000fea0003800000 */
[----:B--2---:R-:W2:Y:S01]  /*0be0*/  LDS R5, [UR8+0x38] ;  /* 0x00003808ff057984 */ /* 0x004ea20008000800 */
[----:B------:R-:W-:-:S05]  /*0bf0*/  IMAD.MOV.U32 R6, RZ, RZ, 0x3f ;  /* 0x0000003fff067424 */ /* 0x000fca00078e00ff */
[----:B--2---:R-:W-:-:S05]  /*0c00*/  LOP3.LUT R5, R5, 0xff, R6, 0xb8, !PT ;  /* 0x000000ff05057812 */ /* 0x004fca00078eb806 */
[----:B------:R2:W-:Y:S02]  /*0c10*/  STS [UR8+0x38], R5 ;  /* 0x00003805ff007988 */ /* 0x0005e40008000808 */
.L_x_25:
[----:B------:R-:W-:Y:S05]  /*0c20*/  BSYNC.RELIABLE B1 ;  /* 0x0000000000017941 */ /* 0x000fea0003800100 */
.L_x_24:
[----:B------:R2:W-:Y:S02]  /*0c30*/  @!P3 STS [UR8+0x20], R4 ;  /* 0x00002004ff00b988 */ /* 0x0005e40008000808 */
.L_x_26:
[----:B------:R-:W-:Y:S05]  /*0c40*/  BSYNC.RECONVERGENT B2 ;  /* 0x0000000000027941 */ /* 0x000fea0003800200 */
.L_x_23:
[----:B------:R-:W-:Y:S05]  /*0c50*/  WARPSYNC.ALL ;  /* 0x0000000000007948 */ /* 0x000fea0003800000 */
[----:B------:R-:W-:Y:S01]  /*0c60*/  NOP ;  /* 0x0000000000007918 */ /* 0x000fe20000000000 */
[----:B--2---:R-:W2:Y:S01]  /*0c70*/  LDC R4, c[0x0][0x39c] ;  /* 0x0000e700ff047b82 */ /* 0x004ea20000000800 */
[----:B------:R-:W-:Y:S01]  /*0c80*/  BSSY.RECONVERGENT B2, `(.L_x_27) ;  /* 0x000000b000027945 */ /* 0x000fe20003800200 */
[----:B--2---:R-:W-:-:S03]  /*0c90*/  VIADD R4, R4, 0xffffffff ;  /* 0xffffffff04047836 */ /* 0x004fc60000000000 */
[----:B------:R-:W-:Y:S05]  /*0ca0*/  @P3 BRA `(.L_x_28) ;  /* 0x0000000000203947 */ /* 0x000fea0003800000 */
[----:B----45:R-:W2:Y:S01]  /*0cb0*/  LDS R5, [UR8+0x1c] ;  /* 0x00001c08ff057984 */ /* 0x030ea20008000800 */
[----:B------:R-:W4:Y:S03]  /*0cc0*/  LDC.64 R6, c[0x0][0x3b0] ;  /* 0x0000ec00ff067b82 */ /* 0x000f260000000a00 */
[----:B------:R5:W-:Y:S01]  /*0cd0*/  STS [UR8+0x24], R4 ;  /* 0x00002404ff007988 */ /* 0x000be20008000808 */
[--C-:B----4-:R-:W-:Y:S02]  /*0ce0*/  SHF.R.U32.HI R10, RZ, 0x4, R7.reuse ;  /* 0x00000004ff0a7819 */ /* 0x110fe40000011607 */
[----:B------:R-:W-:-:S05]  /*0cf0*/  SHF.R.U64 R6, R6, 0x4, R7 ;  /* 0x0000000406067819 */ /* 0x000fca0000001207 */
[----:B------:R5:W-:Y:S01]  /*0d00*/  STS [UR8+0xc], R6 ;  /* 0x00000c06ff007988 */ /* 0x000be20008000808 */
[----:B--2---:R-:W-:-:S05]  /*0d10*/  LOP3.LUT R5, R5, 0xf, R10, 0xb8, !PT ;  /* 0x0000000f05057812 */ /* 0x004fca00078eb80a */
[----:B------:R5:W-:Y:S02]  /*0d20*/  STS [UR8+0x1c], R5 ;  /* 0x00001c05ff007988 */ /* 0x000be40008000808 */
.L_x_28:
[----:B------:R-:W-:Y:S05]  /*0d30*/  BSYNC.RECONVERGENT B2 ;  /* 0x0000000000027941 */ /* 0x000fea0003800200 */
.L_x_27:
[----:B------:R-:W-:Y:S04]  /*0d40*/  BSSY.RECONVERGENT B3, `(.L_x_29) ;  /* 0x000001d000037945 */ /* 0x000fe80003800200 */
[----:B------:R-:W-:Y:S04]  /*0d50*/  BSSY.RELIABLE B2, `(.L_x_30) ;  /* 0x0000018000027945 */ /* 0x000fe80003800100 */
[----:B------:R-:W-:Y:S05]  /*0d60*/  @P3 BRA `(.L_x_31) ;  /* 0x00000000001c3947 */ /* 0x000fea0003800000 */
[----:B----45:R-:W2:Y:S02]  /*0d70*/  LDS R5, [UR8+0x34] ;  /* 0x00003408ff057984 */ /* 0x030ea40008000800 */
[----:B--2---:R-:W-:-:S05]  /*0d80*/  LOP3.LUT R5, R5, 0x7, RZ, 0xb8, !PT ;  /* 0x0000000705057812 */ /* 0x004fca00078eb8ff */
[----:B------:R2:W-:Y:S01]  /*0d90*/  STS [UR8+0x34], R5 ;  /* 0x00003405ff007988 */ /* 0x0005e20008000808 */
[----:B------:R-:W-:Y:S05]  /*0da0*/  @P3 BRA `(.L_x_32) ;  /* 0x00000000001c3947 */ /* 0x000fea0003800000 */
[----:B--2---:R-:W2:Y:S02]  /*0db0*/  LDS R5, [UR8+0x34] ;  /* 0x00003408ff057984 */ /* 0x004ea40008000800 */
[----:B--2---:R-:W-:-:S05]  /*0dc0*/  LOP3.LUT R5, R5, 0x38, RZ, 0xb8, !PT ;  /* 0x0000003805057812 */ /* 0x004fca00078eb8ff */
[----:B------:R2:W-:Y:S02]  /*0dd0*/  STS [UR8+0x34], R5 ;  /* 0x00003405ff007988 */ /* 0x0005e40008000808 */
.L_x_31:
[----:B------:R-:W-:Y:S05]  /*0de0*/  @P3 BRA `(.L_x_33) ;  /* 0x00000000001c3947 */ /* 0x000fea0003800000 */
[----:B--2-45:R-:W2:Y:S02]  /*0df0*/  LDS R5, [UR8+0x8] ;  /* 0x00000808ff057984 */ /* 0x034ea40008000800 */
[----:B--2---:R-:W-:-:S05]  /*0e00*/  LOP3.LUT R5, R5, 0x780, RZ, 0xb8, !PT ;  /* 0x0000078005057812 */ /* 0x004fca00078eb8ff */
[----:B------:R4:W-:Y:S02]  /*0e10*/  STS [UR8+0x8], R5 ;  /* 0x00000805ff007988 */ /* 0x0009e40008000808 */
.L_x_32:
[----:B------:R-:W-:Y:S05]  /*0e20*/  @P3 BRA `(.L_x_34) ;  /* 0x0000000000283947 */ /* 0x000fea0003800000 */
[----:B--2-4-:R-:W2:Y:S02]  /*0e30*/  LDS R5, [UR8+0x8] ;  /* 0x00000808ff057984 */ /* 0x014ea40008000800 */
[----:B--2---:R-:W-:-:S05]  /*0e40*/  LOP3.LUT R5, R5, 0x1800, RZ, 0xb8, !PT ;  /* 0x0000180005057812 */ /* 0x004fca00078eb8ff */
[----:B------:R2:W-:Y:S02]  /*0e50*/  STS [UR8+0x8], R5 ;  /* 0x00000805ff007988 */ /* 0x0005e40008000808 */
.L_x_33:
[----:B------:R-:W-:Y:S05]  /*0e60*/  @P3 BREAK.RELIABLE B2 ;  /* 0x0000000000023942 */ /* 0x000fea0003800100 */
[----:B------:R-:W-:Y:S05]  /*0e70*/  @P3 BRA `(.L_x_35) ;  /* 0x0000000000243947 */ /* 0x000fea0003800000 */
[----:B--2-45:R-:W2:Y:S01]  /*0e80*/  LDS R5, [UR8+0x8] ;  /* 0x00000808ff057984 */ /* 0x034ea20008000800 */
[----:B------:R-:W-:-:S05]  /*0e90*/  IMAD.MOV.U32 R6, RZ, RZ, 0x6000 ;  /* 0x00006000ff067424 */ /* 0x000fca00078e00ff */
[----:B--2---:R-:W-:-:S04]  /*0ea0*/  LOP3.LUT R5, R5, 0x4000, R6, 0xd8, !PT ;  /* 0x0000400005057812 */ /* 0x004fc800078ed806 */
[----:B------:R-:W-:-:S05]  /*0eb0*/  LOP3.LUT R5, R5, 0x400000, RZ, 0xb8, !PT ;  /* 0x0040000005057812 */ /* 0x000fca00078eb8ff */
[----:B------:R5:W-:Y:S02]  /*0ec0*/  STS [UR8+0x8], R5 ;  /* 0x00000805ff007988 */ /* 0x000be40008000808 */
.L_x_34:
[----:B------:R-:W-:Y:S05]  /*0ed0*/  BSYNC.RELIABLE B2 ;  /* 0x0000000000027941 */ /* 0x000fea0003800100 */
.L_x_30:
[----:B--2-45:R-:W2:Y:S02]  /*0ee0*/  @!P3 LDS R5, [UR8+0x8] ;  /* 0x00000808ff05b984 */ /* 0x034ea40008000800 */
[----:B--2---:R-:W-:-:S05]  /*0ef0*/  @!P3 LOP3.LUT R5, R5, 0x8000, RZ, 0xb8, !PT ;  /* 0x000080000505b812 */ /* 0x004fca00078eb8ff */
[----:B------:R2:W-:Y:S02]  /*0f00*/  @!P3 STS [UR8+0x8], R5 ;  /* 0x00000805ff00b988 */ /* 0x0005e40008000808 */
.L_x_35:
[----:B------:R-:W-:Y:S05]  /*0f10*/  BSYNC.RECONVERGENT B3 ;  /* 0x0000000000037941 */ /* 0x000fea0003800200 */
.L_x_29:
[----:B------:R-:W-:Y:S05]  /*0f20*/  WARPSYNC.ALL ;  /* 0x0000000000007948 */ /* 0x000fea0003800000 */
[----:B------:R-:W-:Y:S01]  /*0f30*/  NOP ;  /* 0x0000000000007918 */ /* 0x000fe20000000000 */
[----:B------:R-:W-:-:S04]  /*0f40*/  UIADD3 UR5, UPT, UPT, UR4, 0x80, URZ ;  /* 0x0000008004057890 */ /* 0x000fc8000fffe0ff */
[----:B------:R-:W-:-:S04]  /*0f50*/  UIADD3 UR26, UP0, UPT, UR5, UR20, URZ ;  /* 0x00000014051a7290 */ /* 0x000fc8000ff1e0ff */
[----:B------:R-:W-:Y:S01]  /*0f60*/  ULEA.HI.X.SX32 UR27, UR5, UR21, 0x1, UP0 ;  /* 0x00000015051b7291 */ /* 0x000fe200080f0eff */
[----:B------:R-:W-:Y:S11]  /*0f70*/  @P0 BRA `(.L_x_36) ;  /* 0x0000000000300947 */ /* 0x000ff60003800000 */
[----:B--2-45:R-:W2:Y:S01]  /*0f80*/  S2R R5, SR_LANEID ;  /* 0x0000000000057919 */ /* 0x034ea20000000000 */
[----:B------:R-:W-:Y:S05]  /*0f90*/  WARPSYNC.ALL ;  /* 0x0000000000007948 */ /* 0x000fea0003800000 */
[----:B------:R-:W-:Y:S01]  /*0fa0*/  NOP ;  /* 0x0000000000007918 */ /* 0x000fe20000000000 */
[----:B--2---:R-:W-:-:S05]  /*0fb0*/  IMAD.SHL.U32 R9, R5, 0x4, RZ ;  /* 0x0000000405097824 */ /* 0x004fca00078e00ff */
[----:B------:R-:W2:Y:S01]  /*0fc0*/  LDS R5, [R9+UR8] ;  /* 0x0000000809057984 */ /* 0x000ea20008000800 */
[----:B------:R-:W-:-:S05]  /*0fd0*/  IADD3 R6, P1, PT, R9, UR26, RZ ;  /* 0x0000001a09067c10 */ /* 0x000fca000ff3e0ff */
[----:B------:R-:W-:-:S05]  /*0fe0*/  IMAD.X R7, RZ, RZ, UR27, P1 ;  /* 0x0000001bff077e24 */ /* 0x000fca00088e06ff */
[----:B--2---:R2:W4:Y:S01]  /*0ff0*/  ATOMG.E.EXCH.STRONG.GPU PT, RZ, [R6], R5 ;  /* 0x0000000506ff73a8 */ /* 0x00452200041ee100 */
[----:B------:R-:W-:-:S04]  /*1000*/  DEPBAR {5,4,3,2,1,0} ;  /* 0x0000003f0000791a */ /* 0x000fc80000000000 */
[----:B------:R-:W5:Y:S02]  /*1010*/  CCTL.E.C.LDCU.IV.DEEP [UR26] ;  /* 0x000000001a007540 */ /* 0x000f640009c08000 */
[----:B-----5:R2:W-:Y:S01]  /*1020*/  UTMACCTL.IV [UR26] ;  /* 0x000000001a0079b9 */ /* 0x0205e20008000000 */
[----:B------:R-:W-:Y:S01]  /*1030*/  NOP ;  /* 0x0000000000007918 */ /* 0x000fe20000000000 */
.L_x_36:
[----:B------:R-:W-:Y:S05]  /*1040*/  @P0 BRA `(.L_x_37) ;  /* 0x00000000000c0947 */ /* 0x000fea0003800000 */
[----:B------:R0:W-:Y:S01]  /*1050*/  UTMACMDFLUSH ;  /* 0x00000000000079b7 */ /* 0x0001e20000000000 */
[----:B------:R-:W-:Y:S05]  /*1060*/  @P0 BRA `(.L_x_37) ;  /* 0x0000000000040947 */ /* 0x000fea0003800000 */
[----:B------:R-:W-:-:S04]  /*1070*/  DEPBAR.LE SB0, 0x0 ;  /* 0x000080000000791a */ /* 0x000fc80000000000 */
.L_x_37:
[----:B------:R-:W-:Y:S05]  /*1080*/  WARPSYNC.ALL ;  /* 0x0000000000007948 */ /* 0x000fea0003800000 */
[----:B------:R-:W-:Y:S01]  /*1090*/  NOP ;  /* 0x0000000000007918 */ /* 0x000fe20000000000 */
[----:B----4-:R-:W-:Y:S06]  /*10a0*/  BAR.SYNC.DEFER_BLOCKING 0x0 ;  /* 0x0000000000007b1d */ /* 0x010fec0000010000 */
[----:B------:R-:W-:Y:S02]  /*10b0*/  BSSY.RECONVERGENT B3, `(.L_x_38) ;  /* 0x000000b000037945 */ /* 0x000fe40003800200 */
[----:B------:R-:W-:Y:S06]  /*10c0*/  BAR.SYNC.DEFER_BLOCKING 0x0 ;  /* 0x0000000000007b1d */ /* 0x000fec0000010000 */
[----:B------:R4:W-:Y:S01]  /*10d0*/  @!P0 STS [R2], RZ ;  /* 0x000000ff02008388 */ /* 0x0009e20000000800 */
[----:B------:R-:W-:Y:S01]  /*10e0*/  NOP ;  /* 0x0000000000007918 */ /* 0x000fe20000000000 */
[----:B------:R-:W-:Y:S05]  /*10f0*/  @P3 BRA `(.L_x_39) ;  /* 0x0000000000183947 */ /* 0x000fea0003800000 */
[----:B---34-:R-:W3:Y:S01]  /*1100*/  LDS R2, [UR8+0x8] ;  /* 0x00000808ff027984 */ /* 0x018ee20008000800 */
[----:B--2--5:R-:W2:Y:S01]  /*1110*/  LDC.64 R6, c[0x0][0x390] ;  /* 0x0000e400ff067b82 */ /* 0x024ea20000000a00 */
[----:B------:R-:W-:Y:S02]  /*1120*/  IMAD.MOV.U32 R5, RZ, RZ, 0x70 ;  /* 0x00000070ff057424 */ /* 0x000fe400078e00ff */
[----:B--2---:R2:W-:Y:S03]  /*1130*/  STS.64 [UR8], R6 ;  /* 0x00000006ff007988 */ /* 0x0045e60008000a08 */
[----:B---3--:R-:W-:-:S05]  /*1140*/  LOP3.LUT R2, R2, 0x10, R5, 0xd8, !PT ;  /* 0x0000001002027812 */ /* 0x008fca00078ed805 */
[----:B------:R2:W-:Y:S02]  /*1150*/  STS [UR8+0x8], R2 ;  /* 0x00000802ff007988 */ /* 0x0005e40008000808 */
.L_x_39:
[----:B--2---:R-:W-:Y:S05]  /*1160*/  BSYNC.RECONVERGENT B3 ;  /* 0x0000000000037941 */ /* 0x004fea0003800200 */
.L_x_38:
[----:B------:R-:W-:Y:S04]  /*1170*/  BSSY.RECONVERGENT B4, `(.L_x_40) ;  /* 0x0000033000047945 */ /* 0x000fe80003800200 */
[----:B------:R-:W-:Y:S04]  /*1180*/  BSSY.RELIABLE B3, `(.L_x_41) ;  /* 0x000002e000037945 */ /* 0x000fe80003800100 */
[----:B------:R-:W-:Y:S05]  /*1190*/  @P3 BRA `(.L_x_42) ;  /* 0x0000000000243947 */ /* 0x000fea0003800000 */
[----:B---34-:R-:W2:Y:S01]  /*11a0*/  LDS R2, [UR8+0x34] ;  /* 0x00003408ff027984 */ /* 0x018ea20008000800 */
[----:B-----5:R-:W-:-:S05]  /*11b0*/  IMAD.MOV.U32 R5, RZ, RZ, 0x3f000000 ;  /* 0x3f000000ff057424 */ /* 0x020fca00078e00ff */
[----:B--2---:R-:W-:-:S05]  /*11c0*/  LOP3.LUT R2, R2, 0xff000000, R5, 0xb8, !PT ;  /* 0xff00000002027812 */ /* 0x004fca00078eb805 */
[----:B------:R2:W-:Y:S01]  /*11d0*/  STS [UR8+0x34], R2 ;  /* 0x00003402ff007988 */ /* 0x0005e20008000808 */
[----:B------:R-:W-:Y:S05]  /*11e0*/  @P3 BRA `(.L_x_43) ;  /* 0x0000000000183947 */ /* 0x000fea0003800000 */
[----:B--2---:R-:W2:Y:S01]  /*11f0*/  LDS R2, [UR8+0x38] ;  /* 0x00003808ff027984 */ /* 0x004ea20008000800 */
[----:B------:R-:W-:-:S05]  /*1200*/  IMAD.MOV.U32 R5, RZ, RZ, 0x3f ;  /* 0x0000003fff057424 */ /* 0x000fca00078e00ff */
[----:B--2---:R-:W-:-:S05]  /*1210*/  LOP3.LUT R2, R2, 0xff, R5, 0xb8, !PT ;  /* 0x000000ff02027812 */ /* 0x004fca00078eb805 */
[----:B------:R2:W-:Y:S02]  /*1220*/  STS [UR8+0x38], R2 ;  /* 0x00003802ff007988 */ /* 0x0005e40008000808 */
.L_x_42:
[----:B------:R-:W-:Y:S05]  /*1230*/  @P3 BRA `(.L_x_44) ;  /* 0x00000000000c3947 */ /* 0x000fea0003800000 */
[----:B------:R2:W-:Y:S02]  /*1240*/  STS [UR8+0x20], R4 ;  /* 0x00002004ff007988 */ /* 0x0005e40008000808 */
.L_x_43:
[----:B------:R-:W-:Y:S05]  /*1250*/  @P3 BRA `(.L_x_45) ;  /* 0x0000000000243947 */ /* 0x000fea0003800000 */
[----:B------:R2:W-:Y:S02]  /*1260*/  STS [UR8+0x24], R3 ;  /* 0x00002403ff007988 */ /* 0x0005e40008000808 */
.L_x_44:
[----:B------:R-:W-:Y:S05]  /*1270*/  @P3 BRA `(.L_x_46) ;  /* 0x00000000002c3947 */ /* 0x000fea0003800000 */
[----:B--234-:R-:W2:Y:S01]  /*1280*/  LDS R2, [UR8+0x1c] ;  /* 0x00001c08ff027984 */ /* 0x01cea20008000800 */
[----:B-----5:R-:W3:Y:S02]  /*1290*/  LDC.64 R6, c[0x0][0x3b8] ;  /* 0x0000ee00ff067b82 */ /* 0x020ee40000000a00 */
[--C-:B---3--:R-:W-:Y:S02]  /*12a0*/  SHF.R.U32.HI R5, RZ, 0x4, R7.reuse ;  /* 0x00000004ff057819 */ /* 0x108fe40000011607 */
[----:B------:R-:W-:-:S05]  /*12b0*/  SHF.R.U64 R3, R6, 0x4, R7 ;  /* 0x0000000406037819 */ /* 0x000fca0000001207 */
[----:B------:R3:W-:Y:S01]  /*12c0*/  STS [UR8+0xc], R3 ;  /* 0x00000c03ff007988 */ /* 0x0007e20008000808 */
[----:B--2---:R-:W-:-:S05]  /*12d0*/  LOP3.LUT R2, R2, 0xf, R5, 0xb8, !PT ;  /* 0x0000000f02027812 */ /* 0x004fca00078eb805 */
[----:B------:R3:W-:Y:S02]  /*12e0*/  STS [UR8+0x1c], R2 ;  /* 0x00001c02ff007988 */ /* 0x0007e40008000808 */
.L_x_45:
[----:B------:R-:W-:Y:S05]  /*12f0*/  @P3 BRA `(.L_x_47) ;  /* 0x00000000001c3947 */ /* 0x000fea0003800000 */
[----:B--234-:R-:W2:Y:S02]  /*1300*/  LDS R2, [UR8+0x34] ;  /* 0x00003408ff027984 */ /* 0x01cea40008000800 */
[----:B--2---:R-:W-:-:S05]  /*1310*/  LOP3.LUT R2, R2, 0x7, RZ, 0xb8, !PT ;  /* 0x0000000702027812 */ /* 0x004fca00078eb8ff */
[----:B------:R2:W-:Y:S02]  /*1320*/  STS [UR8+0x34], R2 ;  /* 0x00003402ff007988 */ /* 0x0005e40008000808 */
.L_x_46:
[----:B------:R-:W-:Y:S05]  /*1330*/  @P3 BRA `(.L_x_48) ;  /* 0x00000000001c3947 */ /* 0x000fea0003800000 */
[----:B--234-:R-:W2:Y:S02]  /*1340*/  LDS R2, [UR8+0x34] ;  /* 0x00003408ff027984 */ /* 0x01cea40008000800 */
[----:B--2---:R-:W-:-:S05]  /*1350*/  LOP3.LUT R2, R2, 0x38, RZ, 0xb8, !PT ;  /* 0x0000003802027812 */ /* 0x004fca00078eb8ff */
[----:B------:R2:W-:Y:S02]  /*1360*/  STS [UR8+0x34], R2 ;  /* 0x00003402ff007988 */ /* 0x0005e40008000808 */
.L_x_47:
[----:B------:R-:W-:Y:S05]  /*1370*/  @P3 BRA `(.L_x_49) ;  /* 0x00000000001c3947 */ /* 0x000fea0003800000 */
[----:B--234-:R-:W2:Y:S02]  /*1380*/  LDS R2, [UR8+0x8] ;  /* 0x00000808ff027984 */ /* 0x01cea40008000800 */
[----:B--2---:R-:W-:-:S05]  /*1390*/  LOP3.LUT R2, R2, 0x780, RZ, 0xb8, !PT ;  /* 0x0000078002027812 */ /* 0x004fca00078eb8ff */
[----:B------:R2:W-:Y:S02]  /*13a0*/  STS [UR8+0x8], R2 ;  /* 0x00000802ff007988 */ /* 0x0005e40008000808 */
.L_x_48:
[----:B------:R-:W-:Y:S05]  /*13b0*/  @P3 BRA `(.L_x_50) ;  /* 0x0000000000283947 */ /* 0x000fea0003800000 */
[----:B--234-:R-:W2:Y:S02]  /*13c0*/  LDS R2, [UR8+0x8] ;  /* 0x00000808ff027984 */ /* 0x01cea40008000800 */
[----:B--2---:R-:W-:-:S05]  /*13d0*/  LOP3.LUT R2, R2, 0x1800, RZ, 0xb8, !PT ;  /* 0x0000180002027812 */ /* 0x004fca00078eb8ff */
[----:B------:R2:W-:Y:S02]  /*13e0*/  STS [UR8+0x8], R2 ;  /* 0x00000802ff007988 */ /* 0x0005e40008000808 */
.L_x_49:
[----:B------:R-:W-:Y:S05]  /*13f0*/  @P3 BREAK.RELIABLE B3 ;  /* 0x0000000000033942 */ /* 0x000fea0003800100 */
[----:B------:R-:W-:Y:S05]  /*1400*/  @P3 BRA `(.L_x_51) ;  /* 0x0000000000243947 */ /* 0x000fea0003800000 */
[----:B--234-:R-:W2:Y:S01]  /*1410*/  LDS R2, [UR8+0x8] ;  /* 0x00000808ff027984 */ /* 0x01cea20008000800 */
[----:B------:R-:W-:-:S05]  /*1420*/  IMAD.MOV.U32 R3, RZ, RZ, 0x6000 ;  /* 0x00006000ff037424 */ /* 0x000fca00078e00ff */
[----:B--2---:R-:W-:-:S04]  /*1430*/  LOP3.LUT R2, R2, 0x4000, R3, 0xd8, !PT ;  /* 0x0000400002027812 */ /* 0x004fc800078ed803 */
[----:B------:R-:W-:-:S05]  /*1440*/  LOP3.LUT R2, R2, 0x400000, RZ, 0xb8, !PT ;  /* 0x0040000002027812 */ /* 0x000fca00078eb8ff */
[----:B------:R2:W-:Y:S02]  /*1450*/  STS [UR8+0x8], R2 ;  /* 0x00000802ff007988 */ /* 0x0005e40008000808 */
.L_x_50:
[----:B------:R-:W-:Y:S05]  /*1460*/  BSYNC.RELIABLE B3 ;  /* 0x0000000000037941 */ /* 0x000fea0003800100 */
.L_x_41:
[----:B--234-:R-:W2:Y:S02]  /*1470*/  @!P3 LDS R2, [UR8+0x8] ;  /* 0x00000808ff02b984 */ /* 0x01cea40008000800 */
[----:B--2---:R-:W-:-:S05]  /*1480*/  @!P3 LOP3.LUT R2, R2, 0x8000, RZ, 0xb8, !PT ;  /* 0x000080000202b812 */ /* 0x004fca00078eb8ff */
[----:B------:R2:W-:Y:S02]  /*1490*/  @!P3 STS [UR8+0x8], R2 ;  /* 0x00000802ff00b988 */ /* 0x0005e40008000808 */
.L_x_51:
[----:B------:R-:W-:Y:S05]  /*14a0*/  BSYNC.RECONVERGENT B4 ;  /* 0x0000000000047941 */ /* 0x000fea0003800200 */
.L_x_40:
[----:B------:R-:W-:Y:S05]  /*14b0*/  WARPSYNC.ALL ;  /* 0x0000000000007948 */ /* 0x000fea0003800000 */
[----:B------:R-:W-:Y:S01]  /*14c0*/  NOP ;  /* 0x0000000000007918 */ /* 0x000fe20000000000 */
[----:B------:R-:W-:-:S04]  /*14d0*/  UIADD3 UR4, UPT, UPT, UR4, 0x100, URZ ;  /* 0x0000010004047890 */ /* 0x000fc8000fffe0ff */
[----:B------:R-:W-:-:S04]  /*14e0*/  UIADD3 UR20, UP0, UPT, UR4, UR20, URZ ;  /* 0x0000001404147290 */ /* 0x000fc8000ff1e0ff */
[----:B------:R-:W-:Y:S01]  /*14f0*/  ULEA.HI.X.SX32 UR21, UR4, UR21, 0x1, UP0 ;  /* 0x0000001504157291 */ /* 0x000fe200080f0eff */
[----:B------:R-:W-:Y:S11]  /*1500*/  @P0 BRA `(.L_x_52) ;  /* 0x0000000000300947 */ /* 0x000ff60003800000 */
[----:B--234-:R-:W2:Y:S01]  /*1510*/  S2R R2, SR_LANEID ;  /* 0x0000000000027919 */ /* 0x01cea20000000000 */
[----:B------:R-:W-:Y:S05]  /*1520*/  WARPSYNC.ALL ;  /* 0x0000000000007948 */ /* 0x000fea0003800000 */
[----:B------:R-:W-:Y:S01]  /*1530*/  NOP ;  /* 0x0000000000007918 */ /* 0x000fe20000000000 */
[----:B--2--5:R-:W-:-:S05]  /*1540*/  IMAD.SHL.U32 R4, R2, 0x4, RZ ;  /* 0x0000000402047824 */ /* 0x024fca00078e00ff */
        /* <DEDUP_REMOVED lines=8> */
.L_x_52:
[----:B------:R-:W-:Y:S05]  /*15d0*/  @P0 BRA `(.L_x_53) ;  /* 0x00000000000c0947 */ /* 0x000fea0003800000 */
[----:B------:R0:W-:Y:S01]  /*15e0*/  UTMACMDFLUSH ;  /* 0x00000000000079b7 */ /* 0x0001e20000000000 */
[----:B------:R-:W-:Y:S05]  /*15f0*/  @P0 BRA `(.L_x_53) ;  /* 0x0000000000040947 */ /* 0x000fea0003800000 */
[----:B------:R-:W-:-:S04]  /*1600*/  DEPBAR.LE SB0, 0x0 ;  /* 0x000080000000791a */ /* 0x000fc80000000000 */
.L_x_53:
[----:B------:R-:W-:Y:S05]  /*1610*/  WARPSYNC.ALL ;  /* 0x0000000000007948 */ /* 0x000fea0003800000 */
[----:B------:R-:W-:Y:S01]  /*1620*/  NOP ;  /* 0x0000000000007918 */ /* 0x000fe20000000000 */
[----:B---3--:R-:W-:Y:S01]  /*1630*/  BAR.SYNC.DEFER_BLOCKING 0x0 ;  /* 0x0000000000007b1d */ /* 0x008fe20000010000 */
[----:B--2-4-:R-:W-:Y:S01]  /*1640*/  SHF.R.U32.HI R2, RZ, 0x5, R0 ;  /* 0x00000005ff027819 */ /* 0x014fe20000011600 */
[----:B------:R-:W-:-:S03]  /*1650*/  UIADD3 UR12, UPT, UPT, UR8, 0x8020, URZ ;  /* 0x00008020080c7890 */ /* 0x000fc6000fffe0ff */
[----:B------:R-:W-:Y:S01]  /*1660*/  R2UR UR22, R2 ;  /* 0x00000000021672ca */ /* 0x000fe200000e0000 */
[----:B------:R-:W-:Y:S01]  /*1670*/  VOTEU.ALL UP0, P3 ;  /* 0x0000000000ff7886 */ /* 0x000fe20001800000 */
[----:B------:R-:W-:Y:S01]  /*1680*/  UMOV UR4, 0x1 ;  /* 0x0000000100047882 */ /* 0x000fe20000000000 */
[----:B------:R-:W-:Y:S01]  /*1690*/  VOTEU.ALL UP1, P3 ;  /* 0x0000000000ff7886 */ /* 0x000fe20001820000 */
[----:B------:R-:W-:Y:S02]  /*16a0*/  BSSY.RECONVERGENT B4, `(.L_x_54) ;  /* 0x0000018000047945 */ /* 0x000fe40003800200 */
[----:B------:R-:W-:-:S04]  /*16b0*/  @!UP0 UIADD3 UR10, UPT, UPT, -UR4, 0x100000, URZ ;  /* 0x00100000040a8890 */ /* 0x000fc8000fffe1ff */
[----:B------:R-:W-:Y:S02]  /*16c0*/  @!UP0 USHF.L.U32 UR11, UR10, 0xb, URZ ;  /* 0x0000000b0a0b8899 */ /* 0x000fe400080006ff */
[----:B------:R-:W-:Y:S02]  /*16d0*/  @!UP0 USHF.L.U32 UR10, UR10, 0x1, URZ ;  /* 0x000000010a0a8899 */ /* 0x000fe400080006ff */
[----:B------:R-:W-:-:S04]  /*16e0*/  @!UP0 UIADD3 UR4, UPT, UPT, -UR4, 0x100000, URZ ;  /* 0x0010000004048890 */ /* 0x000fc8000fffe1ff */
[----:B------:R-:W-:Y:S02]  /*16f0*/  @!UP0 USHF.L.U32 UR5, UR4, 0xb, URZ ;  /* 0x0000000b04058899 */ /* 0x000fe400080006ff */
[----:B------:R-:W-:Y:S01]  /*1700*/  @!UP0 USHF.L.U32 UR4, UR4, 0x1, URZ ;  /* 0x0000000104048899 */ /* 0x000fe200080006ff */
[----:B------:R-:W-:Y:S01]  /*1710*/  VOTEU.ALL UP0, P3 ;  /* 0x0000000000ff7886 */ /* 0x000fe20001800000 */
[----:B------:R-:W2:Y:S04]  /*1720*/  FENCE.VIEW.ASYNC.S ;  /* 0x00000000000073c6 */ /* 0x000ea80000000000 */
[----:B--2---:R2:W3:Y:S06]  /*1730*/  @!UP0 SYNCS.EXCH.64 URZ, [UR8+0x8000], UR10 ;  /* 0x0080000a08ff85b2 */ /* 0x0044ec0008000100 */
[----:B------:R2:W3:Y:S02]  /*1740*/  @!UP1 SYNCS.EXCH.64 URZ, [UR8+0x8020], UR4 ;  /* 0x0080200408ff95b2 */ /* 0x0004e40008000100 */
[----:B---3--:R-:W-:Y:S06]  /*1750*/  BAR.SYNC.DEFER_BLOCKING 0x0 ;  /* 0x0000000000007b1d */ /* 0x008fec0000010000 */
[----:B------:R-:W-:Y:S05]  /*1760*/  @P3 BRA `(.L_x_55) ;  /* 0x00000000002c3947 */ /* 0x000fea0003800000 */
[----:B--2---:R-:W-:Y:S02]  /*1770*/  UMOV UR4, 0x1 ;  /* 0x0000000100047882 */ /* 0x004fe40000000000 */
[----:B------:R-:W-:-:S04]  /*1780*/  UIADD3 UR10, UPT, UPT, -UR4, 0x100000, URZ ;  /* 0x00100000040a7890 */ /* 0x000fc8000fffe1ff */
[----:B------:R-:W-:Y:S02]  /*1790*/  USHF.L.U32 UR11, UR10, 0xb, URZ ;  /* 0x0000000b0a0b7899 */ /* 0x000fe400080006ff */
[----:B------:R-:W-:Y:S02]  /*17a0*/  USHF.L.U32 UR10, UR10, 0x1, URZ ;  /* 0x000000010a0a7899 */ /* 0x000fe400080006ff */
[----:B------:R-:W-:-:S04]  /*17b0*/  UIADD3 UR4, UPT, UPT, -UR4, 0x100000, URZ ;  /* 0x0010000004047890 */ /* 0x000fc8000fffe1ff */
[----:B------:R-:W-:Y:S02]  /*17c0*/  USHF.L.U32 UR5, UR4, 0xb, URZ ;  /* 0x0000000b04057899 */ /* 0x000fe400080006ff */
[----:B------:R-:W-:Y:S01]  /*17d0*/  USHF.L.U32 UR4, UR4, 0x1, URZ ;  /* 0x0000000104047899 */ /* 0x000fe200080006ff */
[----:B------:R-:W2:Y:S03]  /*17e0*/  FENCE.VIEW.ASYNC.S ;  /* 0x00000000000073c6 */ /* 0x000ea60000000000 */
[----:B--2---:R3:W4:Y:S08]  /*17f0*/  SYNCS.EXCH.64 URZ, [UR8+0x8008], UR10 ;  /* 0x0080080a08ff75b2 */ /* 0x0047300008000100 */
[----:B------:R3:W2:Y:S02]  /*1800*/  SYNCS.EXCH.64 URZ, [UR8+0x8028], UR4 ;  /* 0x0080280408ff75b2 */ /* 0x0006a40008000100 */
[----:B---3--:R-:W-:Y:S01]  /*1810*/  NOP ;  /* 0x0000000000007918 */ /* 0x008fe20000000000 */
.L_x_55:
[----:B--2---:R-:W-:Y:S05]  /*1820*/  BSYNC.RECONVERGENT B4 ;  /* 0x0000000000047941 */ /* 0x004fea0003800200 */
.L_x_54:
[----:B----4-:R-:W-:Y:S06]  /*1830*/  BAR.SYNC.DEFER_BLOCKING 0x0 ;  /* 0x0000000000007b1d */ /* 0x010fec0000010000 */
[----:B------:R-:W-:Y:S04]  /*1840*/  BSSY.RECONVERGENT B4, `(.L_x_56) ;  /* 0x000000d000047945 */ /* 0x000fe80003800200 */
[----:B------:R-:W-:Y:S05]  /*1850*/  @P3 BRA `(.L_x_57) ;  /* 0x00000000002c3947 */ /* 0x000fea0003800000 */
[----:B------:R-:W-:Y:S02]  /*1860*/  UMOV UR4, 0x1 ;  /* 0x0000000100047882 */ /* 0x000fe40000000000 */
[----:B------:R-:W-:-:S04]  /*1870*/  UIADD3 UR10, UPT, UPT, -UR4, 0x100000, URZ ;  /* 0x00100000040a7890 */ /* 0x000fc8000fffe1ff */
[----:B------:R-:W-:Y:S02]  /*1880*/  USHF.L.U32 UR11, UR10, 0xb, URZ ;  /* 0x0000000b0a0b7899 */ /* 0x000fe400080006ff */
[----:B------:R-:W-:Y:S02]  /*1890*/  USHF.L.U32 UR10, UR10, 0x1, URZ ;  /* 0x000000010a0a7899 */ /* 0x000fe400080006ff */
[----:B------:R-:W-:-:S04]  /*18a0*/  UIADD3 UR4, UPT, UPT, -UR4, 0x100000, URZ ;  /* 0x0010000004047890 */ /* 0x000fc8000fffe1ff */
[----:B------:R-:W-:Y:S02]  /*18b0*/  USHF.L.U32 UR5, UR4, 0xb, URZ ;  /* 0x0000000b04057899 */ /* 0x000fe400080006ff */
[----:B------:R-:W-:Y:S01]  /*18c0*/  USHF.L.U32 UR4, UR4, 0x1, URZ ;  /* 0x0000000104047899 */ /* 0x000fe200080006ff */
[----:B------:R-:W2:Y:S03]  /*18d0*/  FENCE.VIEW.ASYNC.S ;  /* 0x00000000000073c6 */ /* 0x000ea60000000000 */
[----:B--2---:R2:W3:Y:S08]  /*18e0*/  SYNCS.EXCH.64 URZ, [UR8+0x8010], UR10 ;  /* 0x0080100a08ff75b2 */ /* 0x0044f00008000100 */
[----:B------:R2:W4:Y:S01]  /*18f0*/  SYNCS.EXCH.64 URZ, [UR8+0x8030], UR4 ;  /* 0x0080300408ff75b2 */ /* 0x0005220008000100 */
[----:B------:R-:W-:Y:S01]  /*1900*/  NOP ;  /* 0x0000000000007918 */ /* 0x000fe20000000000 */
.L_x_57:
[----:B--2---:R-:W-:Y:S05]  /*1910*/  BSYNC.RECONVERGENT B4 ;  /* 0x0000000000047941 */ /* 0x004fea0003800200 */
.L_x_56:
[----:B---34-:R-:W-:Y:S01]  /*1920*/  BAR.SYNC.DEFER_BLOCKING 0x0 ;  /* 0x0000000000007b1d */ /* 0x018fe20000010000 */
[----:B------:R-:W-:Y:S01]  /*1930*/  USHF.L.U32 UR15, UR7, 0x6, URZ ;  /* 0x00000006070f7899 */ /* 0x000fe200080006ff */
[----:B------:R-:W-:Y:S01]  /*1940*/  ISETP.GE.AND P0, PT, R8, 0x1, PT ;  /* 0x000000010800780c */ /* 0x000fe20003f06270 */
[----:B------:R-:W-:-:S03]  /*1950*/  USHF.L.U32 UR19, UR9, 0x6, URZ ;  /* 0x0000000609137899 */ /* 0x000fc600080006ff */
        /* <DEDUP_REMOVED lines=13> */
.L_x_59:
[----:B--2---:R-:W-:Y:S05]  /*1a30*/  BSYNC.RECONVERGENT B4 ;  /* 0x0000000000047941 */ /* 0x004fea0003800200 */
.L_x_58:
[----:B------:R-:W-:Y:S05]  /*1a40*/  @!P0 BRA `(.L_x_60) ;  /* 0x0000000800108947 */ /* 0x000fea0003800000 */
[----:B---34-:R-:W-:Y:S01]  /*1a50*/  BAR.SYNC.DEFER_BLOCKING 0x0 ;  /* 0x0000000000007b1d */ /* 0x018fe20000010000 */
[----:B------:R-:W-:Y:S01]  /*1a60*/  @!P3 IMAD.MOV.U32 R2, RZ, RZ, 0x2000 ;  /* 0x00002000ff02b424 */ /* 0x000fe200078e00ff */
[----:B------:R-:W-:Y:S02]  /*1a70*/  ELECT P1, URZ, PT ;  /* 0x0000000000ff782f */ /* 0x000fe40003820000 */
[----:B------:R-:W-:Y:S02]  /*1a80*/  ELECT P0, URZ, PT ;  /* 0x0000000000ff782f */ /* 0x000fe40003800000 */
[C---:B------:R-:W-:Y:S01]  /*1a90*/  ISETP.LT.U32.AND P1, PT, R20.reuse, 0x20, P1 ;  /* 0x000000201400780c */ /* 0x040fe20000f21070 */
[----:B------:R-:W-:Y:S01]  /*1aa0*/  UMOV UR11, UR15 ;  /* 0x0000000f000b7c82 */ /* 0x000fe20008000000 */
[----:B------:R-:W-:Y:S01]  /*1ab0*/  ISETP.LT.U32.AND P0, PT, R20, 0x20, P0 ;  /* 0x000000201400780c */ /* 0x000fe20000701070 */
[----:B------:R-:W-:-:S10]  /*1ac0*/  UIADD3 UR16, UPT, UPT, UR8, 0x4000, URZ ;  /* 0x0000400008107890 */ /* 0x000fd4000fffe0ff */
[----:B------:R-:W-:Y:S01]  /*1ad0*/  VOTEU.ANY UP0, P1 ;  /* 0x0000000000ff7886 */ /* 0x000fe20000800100 */
[----:B------:R-:W-:Y:S01]  /*1ae0*/  VOTEU.ANY UP2, P1 ;  /* 0x0000000000ff7886 */ /* 0x000fe20000840100 */
[----:B------:R-:W-:Y:S01]  /*1af0*/  VOTEU.ANY UP1, P0 ;  /* 0x0000000000ff7886 */ /* 0x000fe20000020100 */
[----:B------:R-:W-:Y:S01]  /*1b00*/  VOTEU.ANY UP3, P0 ;  /* 0x0000000000ff7886 */ /* 0x000fe20000060100 */
[----:B------:R2:W-:Y:S01]  /*1b10*/  @!P3 SYNCS.ARRIVE.TRANS64 RZ, [UR8+0x8000], R2 ;  /* 0x00800002ffffb9a7 */ /* 0x0005e20008000008 */
[----:B------:R3:W-:Y:S06]  /*1b20*/  MEMBAR.ALL.CTA ;  /* 0x0000000000007992 */ /* 0x0007ec0000008000 */
[----:B---3--:R-:W3:Y:S01]  /*1b30*/  FENCE.VIEW.ASYNC.S ;  /* 0x00000000000073c6 */ /* 0x008ee20000000000 */
[----:B------:R-:W-:Y:S01]  /*1b40*/  @UP0 UIADD3 UR9, UPT, UPT, UR8, 0x8000, URZ ;  /* 0x0000800008090890 */ /* 0x000fe2000fffe0ff */
[----:B------:R-:W-:Y:S01]  /*1b50*/  @UP0 UMOV UR10, URZ ;  /* 0x000000ff000a0c82 */ /* 0x000fe20008000000 */
[----:B------:R-:W-:Y:S01]  /*1b60*/  @UP1 UIADD3 UR17, UPT, UPT, UR8, 0x8000, URZ ;  /* 0x0000800008111890 */ /* 0x000fe2000fffe0ff */
[----:B------:R-:W-:Y:S01]  /*1b70*/  @UP1 UMOV UR18, URZ ;  /* 0x000000ff00121c82 */ /* 0x000fe20008000000 */
[----:B------:R-:W-:Y:S01]  /*1b80*/  UISETP.NE.U32.AND UP0, UPT, UR22, URZ, UPT ;  /* 0x000000ff1600728c */ /* 0x000fe2000bf05070 */
[----:B---3--:R-:W-:Y:S06]  /*1b90*/  BAR.SYNC.DEFER_BLOCKING 0x0 ;  /* 0x0000000000007b1d */ /* 0x008fec0000010000 */
[----:B------:R2:W-:Y:S02]  /*1ba0*/  @UP2 UTMALDG.2D [UR8], [UR24] ;  /* 0x00000008180025b4 */ /* 0x0005e40008008000 */
[----:B------:R-:W-:Y:S06]  /*1bb0*/  BAR.SYNC.DEFER_BLOCKING 0x0 ;  /* 0x0000000000007b1d */ /* 0x000fec0000010000 */
[----:B------:R2:W-:Y:S02]  /*1bc0*/  @UP3 UTMALDG.2D [UR16], [UR26] ;  /* 0x000000101a0035b4 */ /* 0x0005e40008008000 */
[----:B------:R-:W-:Y:S06]  /*1bd0*/  BAR.SYNC.DEFER_BLOCKING 0x0 ;  /* 0x0000000000007b1d */ /* 0x000fec0000010000 */
[----:B------:R-:W3:Y:S02]  /*1be0*/  SYNCS.PHASECHK.TRANS64.TRYWAIT P0, [UR8+0x8000], RZ ;  /* 0x008000ffff0075a7 */ /* 0x000ee40008001108 */
[----:B--23--:R-:W-:Y:S05]  /*1bf0*/  @!P0 BRA `(.L_x_61) ;  /* 0x0000000c00588947 */ /* 0x00cfea0003800000 */
.L_x_79:
[----:B------:R-:W-:Y:S05]  /*1c00*/  BRA.U UP0, `(.L_x_62) ;  /* 0x00000001004c7547 */ /* 0x000fea000b800000 */
[----:B------:R-:W-:Y:S02]  /*1c10*/  USHF.R.U32.HI UR4, URZ, 0x4, UR8 ;  /* 0x00000004ff047899 */ /* 0x000fe40008011608 */
[----:B------:R-:W-:Y:S02]  /*1c20*/  USHF.R.U32.HI UR6, URZ, 0x4, UR16 ;  /* 0x00000004ff067899 */ /* 0x000fe40008011610 */
[----:B------:R-:W-:Y:S02]  /*1c30*/  USGXT.U32 UR4, UR4, 0xe ;  /* 0x0000000e0404789a */ /* 0x000fe40008000000 */
[----:B------:R-:W-:Y:S01]  /*1c40*/  USGXT.U32 UR6, UR6, 0xe ;  /* 0x0000000e0606789a */ /* 0x000fe20008000000 */
[----:B------:R-:W-:Y:S01]  /*1c50*/  UMOV UR10, 0xfffffffe ;  /* 0xfffffffe000a7882 */ /* 0x000fe20000000000 */
[----:B------:R-:W-:Y:S01]  /*1c60*/  UMOV UR11, 0x7fffbfdf ;  /* 0x7fffbfdf000b7882 */ /* 0x000fe20000000000 */
[----:B------:R-:W-:Y:S01]  /*1c70*/  UMOV UR5, URZ ;  /* 0x000000ff00057c82 */ /* 0x000fe20008000000 */
[----:B------:R-:W-:Y:S01]  /*1c80*/  UMOV UR7, URZ ;  /* 0x000000ff00077c82 */ /* 0x000fe20008000000 */
[----:B------:R-:W-:-:S02]  /*1c90*/  UIADD3.64 UR16, UPT, UPT, UR4, -UR10, URZ ;  /* 0x8000000a04107297 */ /* 0x000fc4000fffe0ff */
[----:B------:R-:W-:Y:S01]  /*1ca0*/  UIADD3.64 UR10, UPT, UPT, UR6, -UR10, URZ ;  /* 0x8000000a060a7297 */ /* 0x000fe2000fffe0ff */
[----:B------:R-:W-:Y:S01]  /*1cb0*/  UMOV UR28, 0x0 ;  /* 0x00000000001c7882 */ /* 0x000fe20000000000 */
[----:B------:R-:W-:Y:S01]  /*1cc0*/  UMOV UR29, 0x4100010 ;  /* 0x04100010001d7882 */ /* 0x000fe20000000000 */
[----:B------:R-:W-:Y:S01]  /*1cd0*/  UMOV UR5, 0x80004020 ;  /* 0x8000402000057882 */ /* 0x000fe20000000000 */
[----:B------:R-:W-:Y:S01]  /*1ce0*/  UMOV UR7, 0x80004020 ;  /* 0x8000402000077882 */ /* 0x000fe20000000000 */
[----:B------:R-:W-:Y:S01]  /*1cf0*/  UMOV UR30, 0x0 ;  /* 0x00000000001e7882 */ /* 0x000fe20000000000 */
[----:B------:R-:W-:Y:S01]  /*1d00*/  UMOV UR31, 0x4100010 ;  /* 0x04100010001f7882 */ /* 0x000fe20000000000 */
[----:B------:R2:W-:Y:S02]  /*1d10*/  UTCQMMA gdesc[UR4], gdesc[UR6], tmem[UR23], tmem[UR28], idesc[UR29], !UPT ;  /* 0x00ff1c06040075ea */ /* 0x0005e4000f800317 */
[----:B------:R2:W-:Y:S01]  /*1d20*/  UTCQMMA gdesc[UR16], gdesc[UR10], tmem[UR23], tmem[UR30], idesc[UR31], UPT ;  /* 0x00ff1e0a100075ea */ /* 0x0005e2000b800317 */
[----:B------:R-:W-:-:S02]  /*1d30*/  NOP ;  /* 0x0000000000007918 */ /* 0x000fc40000000000 */
.L_x_62:
[----:B------:R-:W-:Y:S01]  /*1d40*/  ELECT P0, URZ, PT ;  /* 0x0000000000ff782f */ /* 0x000fe20003800000 */
[----:B--2---:R-:W-:Y:S01]  /*1d50*/  UMOV UR4, UR12 ;  /* 0x0000000c00047c82 */ /* 0x004fe20008000000 */
[----:B------:R-:W-:Y:S02]  /*1d60*/  UMOV UR5, URZ ;  /* 0x000000ff00057c82 */ /* 0x000fe40008000000 */
[----:B------:R-:W-:-:S13]  /*1d70*/  ISETP.LT.U32.AND P0, PT, R20, 0x20, P0 ;  /* 0x000000201400780c */ /* 0x000fda0000701070 */
[----:B------:R-:W-:Y:S01]  /*1d80*/  VOTEU.ANY UP0, P0 ;  /* 0x0000000000ff7886 */ /* 0x000fe20000000100 */
[----:B------:R-:W-:Y:S01]  /*1d90*/  VOTEU.ANY UP1, P0 ;  /* 0x0000000000ff7886 */ /* 0x000fe20000020100 */
[----:B------:R-:W-:-:S03]  /*1da0*/  ISETP.GE.U32.AND P0, PT, R8, 0x41, PT ;  /* 0x000000410800780c */ /* 0x000fc60003f06070 */
[----:B------:R-:W-:Y:S02]  /*1db0*/  @UP0 UMOV UR4, UR4 ;  /* 0x0000000400040c82 */ /* 0x000fe40008000000 */
[----:B------:R2:W-:Y:S01]  /*1dc0*/  @UP1 UTCBAR [UR4], URZ ;  /* 0x000000ff040013e9 */ /* 0x0005e200080000ff */
[----:B------:R-:W-:Y:S06]  /*1dd0*/  BAR.SYNC.DEFER_BLOCKING 0x0 ;  /* 0x0000000000007b1d */ /* 0x000fec0000010000 */
[----:B------:R-:W3:Y:S02]  /*1de0*/  SYNCS.PHASECHK.TRANS64.TRYWAIT P1, [UR8+0x8020], RZ ;  /* 0x008020ffff0075a7 */ /* 0x000ee40008021108 */
[----:B--23--:R-:W-:Y:S05]  /*1df0*/  @!P1 BRA `(.L_x_63) ;  /* 0x0000000800e49947 */ /* 0x00cfea0003800000 */
.L_x_80:
[----:B------:R-:W-:Y:S01]  /*1e00*/  UMOV UR4, URZ ;  /* 0x000000ff00047c82 */ /* 0x000fe20008000000 */
[----:B------:R-:W-:Y:S05]  /*1e10*/  @!P0 BRA `(.L_x_60) ;  /* 0x00000004001c8947 */ /* 0x000fea0003800000 */
[----:B------:R-:W2:Y:S01]  /*1e20*/  LDCU UR29, c[0x0][0x3a0] ;  /* 0x00007400ff1d77ac */ /* 0x000ea20008000800 */
[----:B------:R-:W-:Y:S01]  /*1e30*/  UMOV UR9, 0x1 ;  /* 0x0000000100097882 */ /* 0x000fe20000000000 */
[----:B------:R-:W-:-:S05]  /*1e40*/  UMOV UR14, 0x40 ;  /* 0x00000040000e7882 */ /* 0x000fca0000000000 */
.L_x_67:
[----:B------:R-:W-:Y:S01]  /*1e50*/  BAR.SYNC.DEFER_BLOCKING 0x0 ;  /* 0x0000000000007b1d */ /* 0x000fe20000010000 */
[----:B------:R-:W-:Y:S01]  /*1e60*/  ULEA UR28, UR9, UR8, 0x3 ;  /* 0x00000008091c7291 */ /* 0x000fe2000f8e18ff */
[----:B------:R-:W-:Y:S01]  /*1e70*/  @!P3 IMAD.MOV.U32 R2, RZ, RZ, 0x2000 ;  /* 0x00002000ff02b424 */ /* 0x000fe200078e00ff */
[----:B------:R-:W-:Y:S01]  /*1e80*/  ELECT P1, URZ, PT ;  /* 0x0000000000ff782f */ /* 0x000fe20003820000 */
[----:B------:R-:W-:-:S03]  /*1e90*/  ULEA UR12, UR9, UR8, 0xc ;  /* 0x00000008090c7291 */ /* 0x000fc6000f8e60ff */
[----:B------:R-:W-:Y:S02]  /*1ea0*/  ISETP.LT.U32.AND P1, PT, R20, 0x20, P1 ;  /* 0x000000201400780c */ /* 0x000fe40000f21070 */
[----:B------:R-:W-:Y:S01]  /*1eb0*/  ELECT P0, URZ, PT ;  /* 0x0000000000ff782f */ /* 0x000fe20003800000 */
[----:B------:R-:W-:-:S03]  /*1ec0*/  UIADD3 UR16, UPT, UPT, UR12, 0x4000, URZ ;  /* 0x000040000c107890 */ /* 0x000fc6000fffe0ff */
[----:B------:R-:W-:Y:S01]  /*1ed0*/  ISETP.LT.U32.AND P0, PT, R20, 0x20, P0 ;  /* 0x000000201400780c */ /* 0x000fe20000701070 */
[----:B------:R-:W-:Y:S01]  /*1ee0*/  UMOV UR18, UR14 ;  /* 0x0000000e00127c82 */ /* 0x000fe20008000000 */
[----:B------:R-:W-:-:S05]  /*1ef0*/  USHF.L.U32 UR5, UR4, 0x1f, URZ ;  /* 0x0000001f04057899 */ /* 0x000fca00080006ff */
[----:B------:R-:W-:Y:S01]  /*1f00*/  VOTEU.ANY UP0, P1 ;  /* 0x0000000000ff7886 */ /* 0x000fe20000800100 */
[----:B------:R3:W-:Y:S01]  /*1f10*/  @!P3 SYNCS.ARRIVE.TRANS64 RZ, [UR28+0x8000], R2 ;  /* 0x00800002ffffb9a7 */ /* 0x0007e2000800001c */
[----:B------:R4:W-:Y:S06]  /*1f20*/  MEMBAR.ALL.CTA ;  /* 0x0000000000007992 */ /* 0x0009ec0000008000 */
[----:B----4-:R-:W4:Y:S01]  /*1f30*/  FENCE.VIEW.ASYNC.S ;  /* 0x00000000000073c6 */ /* 0x010f220000000000 */
[----:B------:R-:W-:Y:S01]  /*1f40*/  @UP0 UIADD3 UR13, UPT, UPT, UR28, 0x8000, URZ ;  /* 0x000080001c0d0890 */ /* 0x000fe2000fffe0ff */
[----:B----4-:R-:W-:Y:S01]  /*1f50*/  VOTEU.ANY UP0, P1 ;  /* 0x0000000000ff7886 */ /* 0x010fe20000800100 */
[----:B------:R-:W-:Y:S01]  /*1f60*/  VOTEU.ANY UP1, P0 ;  /* 0x0000000000ff7886 */ /* 0x000fe20000020100 */
[----:B---3--:R-:W-:-:S04]  /*1f70*/  IMAD.U32 R2, RZ, RZ, UR5 ;  /* 0x00000005ff027e24 */ /* 0x008fc8000f8e00ff */
[----:B------:R-:W-:Y:S01]  /*1f80*/  @UP1 UIADD3 UR17, UPT, UPT, UR28, 0x8000, URZ ;  /* 0x000080001c111890 */ /* 0x000fe2000fffe0ff */
[----:B------:R-:W-:Y:S01]  /*1f90*/  VOTEU.ANY UP1, P0 ;  /* 0x0000000000ff7886 */ /* 0x000fe20000020100 */
[----:B------:R-:W-:Y:S06]  /*1fa0*/  BAR.SYNC.DEFER_BLOCKING 0x0 ;  /* 0x0000000000007b1d */ /* 0x000fec0000010000 */
[----:B------:R3:W-:Y:S01]  /*1fb0*/  @UP0 UTMALDG.2D [UR12], [UR24] ;  /* 0x0000000c180005b4 */ /* 0x0007e20008008000 */
[----:B------:R-:W-:Y:S01]  /*1fc0*/  UISETP.NE.U32.AND UP0, UPT, UR22, URZ, UPT ;  /* 0x000000ff1600728c */ /* 0x000fe2000bf05070 */
[----:B------:R-:W-:Y:S06]  /*1fd0*/  BAR.SYNC.DEFER_BLOCKING 0x0 ;  /* 0x0000000000007b1d */ /* 0x000fec0000010000 */
[----:B------:R3:W-:Y:S02]  /*1fe0*/  @UP1 UTMALDG.2D [UR16], [UR26] ;  /* 0x000000101a0015b4 */ /* 0x0007e40008008000 */
[----:B------:R-:W-:Y:S06]  /*1ff0*/  BAR.SYNC.DEFER_BLOCKING 0x0 ;  /* 0x0000000000007b1d */ /* 0x000fec0000010000 */
[----:B------:R-:W4:Y:S02]  /*2000*/  SYNCS.PHASECHK.TRANS64.TRYWAIT P0, [UR28+0x8000], R2 ;  /* 0x00800002ff0075a7 */ /* 0x000f24000800111c */
[----:B---34-:R-:W-:Y:S05]  /*2010*/  @!P0 BRA `(.L_x_64) ;  /* 0x0000000800688947 */ /* 0x018fea0003800000 */
.L_x_81:
[----:B------:R-:W-:Y:S05]  /*2020*/  BRA.U UP0, `(.L_x_65) ;  /* 0x00000001004c7547 */ /* 0x000fea000b800000 */
[----:B------:R-:W-:Y:S02]  /*2030*/  USHF.R.U32.HI UR10, URZ, 0x4, UR12 ;  /* 0x00000004ff0a7899 */ /* 0x000fe4000801160c */
[----:B------:R-:W-:Y:S02]  /*2040*/  USHF.R.U32.HI UR12, URZ, 0x4, UR16 ;  /* 0x00000004ff0c7899 */ /* 0x000fe40008011610 */
[----:B------:R-:W-:Y:S02]  /*2050*/  USGXT.U32 UR10, UR10, 0xe ;  /* 0x0000000e0a0a789a */ /* 0x000fe40008000000 */
[----:B------:R-:W-:Y:S02]  /*2060*/  USGXT.U32 UR12, UR12, 0xe ;  /* 0x0000000e0c0c789a */ /* 0x000fe40008000000 */
[----:B------:R-:W-:Y:S02]  /*2070*/  UIADD3 UR16, UP0, UPT, UR10, 0x2, URZ ;  /* 0x000000020a107890 */ /* 0x000fe4000ff1e0ff */
[----:B------:R-:W-:Y:S01]  /*2080*/  UIADD3 UR30, UP1, UPT, UR12, 0x2, URZ ;  /* 0x000000020c1e7890 */ /* 0x000fe2000ff3e0ff */
[----:B------:R-:W-:Y:S01]  /*2090*/  UMOV UR5, URZ ;  /* 0x000000ff00057c82 */ /* 0x000fe20008000000 */
[----:B------:R-:W-:Y:S01]  /*20a0*/  UMOV UR6, URZ ;  /* 0x000000ff00067c82 */ /* 0x000fe20008000000 */
[----:B------:R-:W-:-:S02]  /*20b0*/  UIADD3.X UR17, UPT, UPT, UR5, -0x7fffbfe0, URZ, UP0, !UPT ;  /* 0x8000402005117890 */ /* 0x000fc400087fe4ff */
[----:B------:R-:W-:Y:S01]  /*20c0*/  UIADD3.X UR31, UPT, UPT, UR6, -0x7fffbfe0, URZ, UP1, !UPT ;  /* 0x80004020061f7890 */ /* 0x000fe20008ffe4ff */
[----:B------:R-:W-:Y:S01]  /*20d0*/  UMOV UR32, 0x0 ;  /* 0x0000000000207882 */ /* 0x000fe20000000000 */
[----:B------:R-:W-:Y:S01]  /*20e0*/  UMOV UR33, 0x4100010 ;  /* 0x0410001000217882 */ /* 0x000fe20000000000 */
[----:B------:R-:W-:Y:S01]  /*20f0*/  UMOV UR11, 0x80004020 ;  /* 0x80004020000b7882 */ /* 0x000fe20000000000 */
[----:B------:R-:W-:Y:S01]  /*2100*/  UMOV UR13, 0x80004020 ;  /* 0x80004020000d7882 */ /* 0x000fe20000000000 */
[----:B------:R-:W-:Y:S01]  /*2110*/  UMOV UR6, 0x0 ;  /* 0x0000000000067882 */ /* 0x000fe20000000000 */
[----:B------:R-:W-:Y:S01]  /*2120*/  UMOV UR7, 0x4100010 ;  /* 0x0410001000077882 */ /* 0x000fe20000000000 */
[----:B------:R3:W-:Y:S02]  /*2130*/  UTCQMMA gdesc[UR10], gdesc[UR12], tmem[UR23], tmem[UR32], idesc[UR33], UPT ;  /* 0x00ff200c0a0075ea */ /* 0x0007e4000b800317 */
[----:B------:R3:W-:Y:S01]  /*2140*/  UTCQMMA gdesc[UR16], gdesc[UR30], tmem[UR23], tmem[UR6], idesc[UR7], UPT ;  /* 0x00ff061e100075ea */ /* 0x0007e2000b800317 */
[----:B------:R-:W-:-:S02]  /*2150*/  NOP ;  /* 0x0000000000007918 */ /* 0x000fc40000000000 */
.L_x_65:
[----:B------:R-:W-:Y:S01]  /*2160*/  ELECT P0, URZ, PT ;  /* 0x0000000000ff782f */ /* 0x000fe20003800000 */
[----:B---3--:R-:W-:-:S03]  /*2170*/  UIADD3 UR6, UPT, UPT, UR28, 0x8020, URZ ;  /* 0x000080201c067890 */ /* 0x008fc6000fffe0ff */
[----:B------:R-:W-:Y:S01]  /*2180*/  ISETP.LT.U32.AND P0, PT, R20, 0x20, P0 ;  /* 0x000000201400780c */ /* 0x000fe20000701070 */
[----:B------:R-:W-:-:S12]  /*2190*/  UMOV UR7, URZ ;  /* 0x000000ff00077c82 */ /* 0x000fd80008000000 */
[----:B------:R-:W-:Y:S01]  /*21a0*/  VOTEU.ANY UP0, P0 ;  /* 0x0000000000ff7886 */ /* 0x000fe20000000100 */
[----:B------:R-:W-:-:S04]  /*21b0*/  VOTEU.ANY UP1, P0 ;  /* 0x0000000000ff7886 */ /* 0x000fc80000020100 */
[----:B------:R-:W-:Y:S02]  /*21c0*/  @UP0 UMOV UR6, UR6 ;  /* 0x0000000600060c82 */ /* 0x000fe40008000000 */
[----:B------:R3:W-:Y:S01]  /*21d0*/  @UP1 UTCBAR [UR6], URZ ;  /* 0x000000ff060013e9 */ /* 0x0007e200080000ff */
[----:B------:R-:W-:Y:S06]  /*21e0*/  BAR.SYNC.DEFER_BLOCKING 0x0 ;  /* 0x0000000000007b1d */ /* 0x000fec0000010000 */
[----:B------:R-:W4:Y:S02]  /*21f0*/  SYNCS.PHASECHK.TRANS64.TRYWAIT P0, [UR28+0x8020], R2 ;  /* 0x00802002ff0075a7 */ /* 0x000f24000800111c */
[----:B---34-:R-:W-:Y:S05]  /*2200*/  @!P0 BRA `(.L_x_66) ;  /* 0x0000000400f88947 */ /* 0x018fea0003800000 */
.L_x_82:
[----:B------:R-:W-:Y:S02]  /*2210*/  UIADD3 UR9, UPT, UPT, UR9, 0x1, URZ ;  /* 0x0000000109097890 */ /* 0x000fe4000fffe0ff */
[----:B------:R-:W-:Y:S02]  /*2220*/  UIADD3 UR14, UPT, UPT, UR14, 0x40, URZ ;  /* 0x000000400e0e7890 */ /* 0x000fe4000fffe0ff */
[----:B------:R-:W-:-:S04]  /*2230*/  UISETP.NE.U32.AND UP0, UPT, UR9, 0x4, UPT ;  /* 0x000000040900788c */ /* 0x000fc8000bf05070 */
[----:B------:R-:W-:Y:S02]  /*2240*/  USEL UR5, URZ, 0x1, UP0 ;  /* 0x00000001ff057887 */ /* 0x000fe40008000000 */
[----:B------:R-:W-:Y:S02]  /*2250*/  USEL UR9, UR9, URZ, UP0 ;  /* 0x000000ff09097287 */ /* 0x000fe40008000000 */
[----:B--2---:R-:W-:Y:S02]  /*2260*/  UISETP.GE.AND UP0, UPT, UR14, UR29, UPT ;  /* 0x0000001d0e00728c */ /* 0x004fe4000bf06270 */
[----:B------:R-:W-:-:S07]  /*2270*/  ULOP3.LUT UR4, UR4, UR5, URZ, 0x3c, !UPT ;  /* 0x0000000504047292 */ /* 0x000fce000f8e3cff */
[----:B------:R-:W-:Y:S05]  /*2280*/  BRA.U !UP0, `(.L_x_67) ;  /* 0xfffffff908f07547 */ /* 0x000fea000b83ffff */
.L_x_60:
[----:B---34-:R-:W-:Y:S06]  /*2290*/  BAR.SYNC.DEFER_BLOCKING 0x0 ;  /* 0x0000000000007b1d */ /* 0x018fec0000010000 */
[----:B------:R-:W-:Y:S04]  /*22a0*/  BSSY.RECONVERGENT B4, `(.L_x_68) ;  /* 0x0000004000047945 */ /* 0x000fe80003800200 */
[----:B------:R-:W-:Y:S05]  /*22b0*/  @P3 BRA `(.L_x_69) ;  /* 0x0000000000083947 */ /* 0x000fea0003800000 */
[----:B------:R-:W2:Y:S02]  /*22c0*/  SYNCS.CCTL.IV [UR8+0x8000] ;  /* 0x00800000ff0079b1 */ /* 0x000ea40008000008 */
[----:B--2---:R-:W2:Y:S02]  /*22d0*/  SYNCS.CCTL.IV [UR8+0x8020] ;  /* 0x00802000ff0079b1 */ /* 0x004ea40008000008 */
.L_x_69:
[----:B------:R-:W-:Y:S05]  /*22e0*/  BSYNC.RECONVERGENT B4 ;  /* 0x0000000000047941 */ /* 0x000fea0003800200 */
.L_x_68:
[----:B--2---:R-:W-:Y:S06]  /*22f0*/  BAR.SYNC.DEFER_BLOCKING 0x0 ;  /* 0x0000000000007b1d */ /* 0x004fec0000010000 */
[----:B------:R-:W-:Y:S04]  /*2300*/  BSSY.RECONVERGENT B4, `(.L_x_70) ;  /* 0x0000004000047945 */ /* 0x000fe80003800200 */
[----:B------:R-:W-:Y:S05]  /*2310*/  @P3 BRA `(.L_x_71) ;  /* 0x0000000000083947 */ /* 0x000fea0003800000 */
[----:B------:R-:W2:Y:S02]  /*2320*/  SYNCS.CCTL.IV [UR8+0x8008] ;  /* 0x00800800ff0079b1 */ /* 0x000ea40008000008 */
[----:B--2---:R-:W2:Y:S02]  /*2330*/  SYNCS.CCTL.IV [UR8+0x8028] ;  /* 0x00802800ff0079b1 */ /* 0x004ea40008000008 */
.L_x_71:
[----:B------:R-:W-:Y:S05]  /*2340*/  BSYNC.RECONVERGENT B4 ;  /* 0x0000000000047941 */ /* 0x000fea0003800200 */
.L_x_70:
[----:B--2---:R-:W-:Y:S06]  /*2350*/  BAR.SYNC.DEFER_BLOCKING 0x0 ;  /* 0x0000000000007b1d */ /* 0x004fec0000010000 */
[----:B------:R-:W-:Y:S04]  /*2360*/  BSSY.RECONVERGENT B4, `(.L_x_72) ;  /* 0x0000004000047945 */ /* 0x000fe80003800200 */
[----:B------:R-:W-:Y:S05]  /*2370*/  @P3 BRA `(.L_x_73) ;  /* 0x0000000000083947 */ /* 0x000fea0003800000 */
[----:B------:R-:W2:Y:S02]  /*2380*/  SYNCS.CCTL.IV [UR8+0x8010] ;  /* 0x00801000ff0079b1 */ /* 0x000ea40008000008 */
[----:B--2---:R-:W2:Y:S02]  /*2390*/  SYNCS.CCTL.IV [UR8+0x8030] ;  /* 0x00803000ff0079b1 */ /* 0x004ea40008000008 */
.L_x_73:
[----:B------:R-:W-:Y:S05]  /*23a0*/  BSYNC.RECONVERGENT B4 ;  /* 0x0000000000047941 */ /* 0x000fea0003800200 */
.L_x_72:
[----:B--2---:R-:W-:Y:S06]  /*23b0*/  BAR.SYNC.DEFER_BLOCKING 0x0 ;  /* 0x0000000000007b1d */ /* 0x004fec0000010000 */
[----:B------:R-:W-:Y:S04]  /*23c0*/  BSSY.RECONVERGENT B4, `(.L_x_74) ;  /* 0x0000004000047945 */ /* 0x000fe80003800200 */
[----:B------:R-:W-:Y:S05]  /*23d0*/  @P3 BRA `(.L_x_75) ;  /* 0x0000000000083947 */ /* 0x000fea0003800000 */
[----:B------:R-:W2:Y:S02]  /*23e0*/  SYNCS.CCTL.IV [UR8+0x8018] ;  /* 0x00801800ff0079b1 */ /* 0x000ea40008000008 */
[----:B--2---:R-:W2:Y:S02]  /*23f0*/  SYNCS.CCTL.IV [UR8+0x8038] ;  /* 0x00803800ff0079b1 */ /* 0x004ea40008000008 */
.L_x_75:
[----:B------:R-:W-:Y:S05]  /*2400*/  BSYNC.RECONVERGENT B4 ;  /* 0x0000000000047941 */ /* 0x000fea0003800200 */
.L_x_74:
[----:B------:R-:W-:Y:S01]  /*2410*/  USHF.L.U32 UR4, UR22, 0x15, URZ ;  /* 0x0000001516047899 */ /* 0x000fe200080006ff */
[----:B------:R-:W-:Y:S01]  /*2420*/  SHF.R.U32.HI R21, RZ, 0x2, R0 ;  /* 0x00000002ff157819 */ /* 0x000fe20000011600 */
[----:B------:R-:W-:Y:S01]  /*2430*/  USHF.L.U32 UR22, UR22, 0x3, URZ ;  /* 0x0000000316167899 */ /* 0x000fe200080006ff */
[C---:B------:R-:W-:Y:S01]  /*2440*/  IMAD.SHL.U32 R2, R0.reuse, 0x20, RZ ;  /* 0x0000002000027824 */ /* 0x040fe200078e00ff */
[----:B------:R-:W-:Y:S01]  /*2450*/  ULOP3.LUT UR4, UR4, 0x600000, URZ, 0xc0, !UPT ;  /* 0x0060000004047892 */ /* 0x000fe2000f8ec0ff */
[----:B------:R-:W-:Y:S01]  /*2460*/  LOP3.LUT R21, R21, 0x20, RZ, 0xc0, !PT ;  /* 0x0000002015157812 */ /* 0x000fe200078ec0ff */
[----:B------:R-:W-:Y:S01]  /*2470*/  ULOP3.LUT UR22, UR22, 0x20, URZ, 0xc0, !UPT ;  /* 0x0000002016167892 */ /* 0x000fe2000f8ec0ff */
[----:B------:R-:W-:Y:S01]  /*2480*/  IMAD.SHL.U32 R3, R0, 0x8, RZ ;  /* 0x0000000800037824 */ /* 0x000fe200078e00ff */
[----:B------:R-:W-:Y:S02]  /*2490*/  LOP3.LUT R2, R2, 0xc00, RZ, 0xc0, !PT ;  /* 0x00000c0002027812 */ /* 0x000fe400078ec0ff */
[----:B------:R-:W-:-:S02]  /*24a0*/  ELECT P0, URZ, PT ;  /* 0x0000000000ff782f */ /* 0x000fc40003800000 */
[----:B------:R-:W-:Y:S01]  /*24b0*/  LOP3.LUT R21, R21, 0x10, R0, 0xf8, !PT ;  /* 0x0000001015157812 */ /* 0x000fe200078ef800 */
[----:B------:R-:W-:Y:S01]  /*24c0*/  UIADD3 UR4, UPT, UPT, UR22, UR4, UR23 ;  /* 0x0000000416047290 */ /* 0x000fe2000fffe017 */
[----:B------:R-:W-:Y:S01]  /*24d0*/  IMAD.SHL.U32 R0, R0, 0x40, RZ ;  /* 0x0000004000007824 */ /* 0x000fe200078e00ff */
[----:B------:R-:W-:Y:S01]  /*24e0*/  LOP3.LUT R2, R2, 0x30, R3, 0xf8, !PT ;  /* 0x0000003002027812 */ /* 0x000fe200078ef803 */
[----:B------:R-:W-:Y:S01]  /*24f0*/  UMOV UR9, UR19 ;  /* 0x0000001300097c82 */ /* 0x000fe20008000000 */
[----:B------:R-:W-:Y:S01]  /*2500*/  ISETP.LT.U32.AND P0, PT, R20, 0x20, P0 ;  /* 0x000000201400780c */ /* 0x000fe20000701070 */
[----:B------:R-:W-:Y:S01]  /*2510*/  UMOV UR10, UR15 ;  /* 0x0000000f000a7c82 */ /* 0x000fe20008000000 */
[----:B------:R-:W-:Y:S02]  /*2520*/  LOP3.LUT R21, R2, R21, RZ, 0x3c, !PT ;  /* 0x0000001502157212 */ /* 0x000fe400078e3cff */
[----:B------:R-:W-:Y:S01]  /*2530*/  LOP3.LUT R0, R0, 0x3c0, RZ, 0xc0, !PT ;  /* 0x000003c000007812 */ /* 0x000fe200078ec0ff */
[----:B-----5:R-:W-:Y:S01]  /*2540*/  LDTM.16dp32bit_t0_t15.x16 R4, tmem[UR4] ;  /* 0x00000004000479ee */ /* 0x020fe20008a00000 */
[----:B------:R-:W3:Y:S01]  /*2550*/  LDTM.16dp32bit_t16_t31.x16 R4, tmem[UR4+0x10] ;  /* 0x00001004000479ee */ /* 0x000ee20008a20000 */
[----:B------:R-:W-:Y:S01]  /*2560*/  NOP ;  /* 0x0000000000007918 */ /* 0x000fe20000000000 */
[----:B------:R-:W-:-:S05]  /*2570*/  IADD3 R0, PT, PT, R21, UR8, R0 ;  /* 0x0000000815007c10 */ /* 0x000fca000fffe000 */
[----:B---3--:R-:W-:Y:S01]  /*2580*/  VOTEU.ANY UP1, P0 ;  /* 0x0000000000ff7886 */ /* 0x008fe20000020100 */
[----:B------:R-:W-:Y:S01]  /*2590*/  VOTEU.ANY UP0, P0 ;  /* 0x0000000000ff7886 */ /* 0x000fe20000000100 */
[----:B------:R-:W-:Y:S02]  /*25a0*/  F2FP.SATFINITE.E4M3.F32.PACK_AB_MERGE_C R6, R7, R6, RZ ;  /* 0x000000060706723e */ /* 0x000fe400048070ff */
[----:B------:R-:W-:Y:S02]  /*25b0*/  F2FP.SATFINITE.E4M3.F32.PACK_AB_MERGE_C R10, R11, R10, RZ ;  /* 0x0000000a0b0a723e */ /* 0x000fe400048070ff */
[----:B------:R-:W-:Y:S02]  /*25c0*/  F2FP.SATFINITE.E4M3.F32.PACK_AB_MERGE_C R14, R15, R14, RZ ;  /* 0x0000000e0f0e723e */ /* 0x000fe400048070ff */
[----:B------:R-:W-:Y:S02]  /*25d0*/  F2FP.SATFINITE.E4M3.F32.PACK_AB_MERGE_C R18, R19, R18, RZ ;  /* 0x000000121312723e */ /* 0x000fe400048070ff */
[----:B------:R-:W-:-:S02]  /*25e0*/  F2FP.SATFINITE.E4M3.F32.PACK_AB_MERGE_C R4, R5, R4, R6 ;  /* 0x000000040504723e */ /* 0x000fc40004807006 */
[----:B------:R-:W-:Y:S02]  /*25f0*/  F2FP.SATFINITE.E4M3.F32.PACK_AB_MERGE_C R5, R9, R8, R10 ;  /* 0x000000080905723e */ /* 0x000fe4000480700a */
[----:B------:R-:W-:Y:S02]  /*2600*/  F2FP.SATFINITE.E4M3.F32.PACK_AB_MERGE_C R6, R13, R12, R14 ;  /* 0x0000000c0d06723e */ /* 0x000fe4000480700e */
[----:B------:R-:W-:-:S05]  /*2610*/  F2FP.SATFINITE.E4M3.F32.PACK_AB_MERGE_C R7, R17, R16, R18 ;  /* 0x000000101107723e */ /* 0x000fca0004807012 */
[----:B--2---:R2:W-:Y:S01]  /*2620*/  STS.128 [R0], R4 ;  /* 0x0000000400007388 */ /* 0x0045e20000000c00 */
[----:B------:R3:W-:Y:S06]  /*2630*/  MEMBAR.ALL.CTA ;  /* 0x0000000000007992 */ /* 0x0007ec0000008000 */
[----:B---3--:R-:W3:Y:S02]  /*2640*/  FENCE.VIEW.ASYNC.S ;  /* 0x00000000000073c6 */ /* 0x008ee40000000000 */
[----:B---3--:R-:W-:Y:S06]  /*2650*/  BAR.SYNC.DEFER_BLOCKING 0x0 ;  /* 0x0000000000007b1d */ /* 0x008fec0000010000 */
[----:B------:R2:W-:Y:S01]  /*2660*/  @UP1 UTMASTG.2D [UR8], [UR20] ;  /* 0x00000008140013b5 */ /* 0x0005e20008008000 */
[----:B------:R0:W-:Y:S01]  /*2670*/  UTMACMDFLUSH ;  /* 0x00000000000079b7 */ /* 0x0001e20000000000 */
[----:B------:R-:W-:-:S04]  /*2680*/  DEPBAR.LE SB0, 0x0 ;  /* 0x000080000000791a */ /* 0x000fc80000000000 */
[----:B------:R-:W-:Y:S08]  /*2690*/  BAR.SYNC.DEFER_BLOCKING 0x0 ;  /* 0x0000000000007b1d */ /* 0x000ff00000010000 */
[----:B------:R-:W-:Y:S06]  /*26a0*/  BAR.SYNC.DEFER_BLOCKING 0x0 ;  /* 0x0000000000007b1d */ /* 0x000fec0000010000 */
[----:B--2---:R-:W-:Y:S05]  /*26b0*/  @P2 BRA `(.L_x_76) ;  /* 0x0000000000a02947 */ /* 0x004fea0003800000 */
[----:B------:R-:W2:Y:S01]  /*26c0*/  S2UR UR5, SR_CgaCtaId ;  /* 0x00000000000579c3 */ /* 0x000ea20000008800 */
[----:B------:R-:W-:Y:S01]  /*26d0*/  NOP ;  /* 0x0000000000007918 */ /* 0x000fe20000000000 */
[----:B------:R-:W-:Y:S01]  /*26e0*/  UMOV UR4, 0x50 ;  /* 0x0000005000047882 */ /* 0x000fe20000000000 */
[----:B------:R-:W-:Y:S02]  /*26f0*/  IMAD.U32 R0, RZ, RZ, UR23 ;  /* 0x00000017ff007e24 */ /* 0x000fe4000f8e00ff */
[----:B------:R-:W-:Y:S02]  /*2700*/  IMAD.MOV.U32 R3, RZ, RZ, 0x3 ;  /* 0x00000003ff037424 */ /* 0x000fe400078e00ff */
[----:B------:R-:W-:Y:S01]  /*2710*/  IMAD.MOV.U32 R7, RZ, RZ, 0x1 ;  /* 0x00000001ff077424 */ /* 0x000fe200078e00ff */
[----:B------:R-:W-:-:S04]  /*2720*/  LOP3.LUT R0, R0, 0xffff, RZ, 0xc0, !PT ;  /* 0x0000ffff00007812 */ /* 0x000fc800078ec0ff */
[----:B------:R-:W-:-:S05]  /*2730*/  SHF.R.U32.HI R0, RZ, 0x5, R0 ;  /* 0x00000005ff007819 */ /* 0x000fca0000011600 */
[----:B------:R-:W-:Y:S01]  /*2740*/  VIADD R2, R0, 0x10 ;  /* 0x0000001000027836 */ /* 0x000fe20000000000 */
[----:B------:R-:W-:Y:S01]  /*2750*/  SHF.L.U32 R0, R3, R0, RZ ;  /* 0x0000000003007219 */ /* 0x000fe200000006ff */
[----:B--2---:R-:W-:-:S03]  /*2760*/  ULEA UR6, UR5, UR4, 0x18 ;  /* 0x0000000405067291 */ /* 0x004fc6000f8ec0ff */
[----:B------:R-:W-:-:S04]  /*2770*/  SHF.L.U32 R3, R7, R2, RZ ;  /* 0x0000000207037219 */ /* 0x000fc800000006ff */
[----:B------:R-:W-:Y:S02]  /*2780*/  LOP3.LUT R0, R3, R0, RZ, 0xfc, !PT ;  /* 0x0000000003007212 */ /* 0x000fe400078efcff */
[----:B------:R-:W2:Y:S02]  /*2790*/  LDS R5, [UR6] ;  /* 0x00000006ff057984 */ /* 0x000ea40008000800 */
[C---:B------:R-:W-:Y:S02]  /*27a0*/  LOP3.LUT R2, R0.reuse, 0xffff, RZ, 0xc0, !PT ;  /* 0x0000ffff00027812 */ /* 0x040fe400078ec0ff */
[----:B--2---:R-:W-:-:S04]  /*27b0*/  LOP3.LUT R3, R0, 0xffff, R5, 0x80, !PT ;  /* 0x0000ffff00037812 */ /* 0x004fc800078e8005 */
[----:B------:R-:W-:-:S13]  /*27c0*/  ISETP.NE.AND P0, PT, R3, R2, PT ;  /* 0x000000020300720c */ /* 0x000fda0003f05270 */
[----:B------:R-:W-:Y:S05]  /*27d0*/  @P0 BRA `(.L_x_77) ;  /* 0x0000000000500947 */ /* 0x000fea0003800000 */
[----:B------:R-:W-:Y:S02]  /*27e0*/  SHF.R.U32.HI R5, RZ, 0x10, R5 ;  /* 0x00000010ff057819 */ /* 0x000fe40000011605 */
[----:B------:R-:W-:-:S04]  /*27f0*/  SHF.R.U32.HI R2, RZ, 0x10, R0 ;  /* 0x00000010ff027819 */ /* 0x000fc80000011600 */
[----:B------:R-:W-:-:S04]  /*2800*/  LOP3.LUT R5, R5, R2, RZ, 0xc0, !PT ;  /* 0x0000000205057212 */ /* 0x000fc800078ec0ff */
[----:B------:R-:W-:-:S13]  /*2810*/  ISETP.NE.AND P0, PT, R5, R2, PT ;  /* 0x000000020500720c */ /* 0x000fda0003f05270 */
[----:B------:R-:W-:Y:S05]  /*2820*/  @P0 BRA `(.L_x_78) ;  /* 0x0000000000300947 */ /* 0x000fea0003800000 */
[----:B------:R-:W-:Y:S01]  /*2830*/  R2UR UR4, R0 ;  /* 0x00000000000472ca */ /* 0x000fe200000e0000 */
[----:B------:R-:W-:Y:S01]  /*2840*/  VOTEU.ANY UR5, UPT, PT ;  /* 0x0000000000057886 */ /* 0x000fe200038e0100 */
[----:B------:R-:W2:Y:S01]  /*2850*/  S2R R0, SR_LANEID ;  /* 0x0000000000007919 */ /* 0x000ea20000000000 */
[----:B------:R-:W-:-:S10]  /*2860*/  UFLO.U32 UR5, UR5 ;  /* 0x00000005000572bd */ /* 0x000fd400080e0000 */
[----:B------:R-:W-:-:S06]  /*2870*/  ULOP3.LUT UR4, URZ, UR4, URZ, 0x33, !UPT ;  /* 0x00000004ff047292 */ /* 0x000fcc000f8e33ff */
[----:B------:R-:W-:-:S04]  /*2880*/  IMAD.U32 R2, RZ, RZ, UR4 ;  /* 0x00000004ff027e24 */ /* 0x000fc8000f8e00ff */
[----:B------:R-:W3:Y:S02]  /*2890*/  REDUX UR7, R2 ;  /* 0x00000000020773c4 */ /* 0x000ee40000000000 */
[----:B------:R4:W-:Y:S01]  /*28a0*/  UTCATOMSWS.AND URZ, UR4 ;  /* 0x0000000400ff79e3 */ /* 0x0009e20008000000 */
[----:B--2---:R-:W-:Y:S01]  /*28b0*/  ISETP.EQ.U32.AND P0, PT, R0, UR5, PT ;  /* 0x0000000500007c0c */ /* 0x004fe2000bf02070 */
[----:B---3--:R-:W-:-:S12]  /*28c0*/  IMAD.U32 R0, RZ, RZ, UR7 ;  /* 0x00000007ff007e24 */ /* 0x008fd8000f8e00ff */
[----:B------:R4:W-:Y:S01]  /*28d0*/  @P0 ATOMS.AND RZ, [UR6], R0 ;  /* 0x00000000ffff098c */ /* 0x0009e2000a800006 */
[----:B------:R-:W-:Y:S05]  /*28e0*/  BRA `(.L_x_76) ;  /* 0x0000000000147947 */ /* 0x000fea0003800000 */
.L_x_78:
[----:B------:R-:W-:-:S07]  /*28f0*/  MOV R2, 0x2910 ;  /* 0x0000291000027802 */ /* 0x000fce0000000f00 */
[----:B-1----:R-:W-:Y:S05]  /*2900*/  CALL.REL.NOINC `($__internal_0_$__cuda_sm10x_tcgen05_guardrail_trap_col_being_dealloced_not_returned_by_alloc) ;  /* 0x0000000000447944 */ /* 0x002fea0003c00000 */
[----:B------:R-:W-:Y:S05]  /*2910*/  BRA `(.L_x_76) ;  /* 0x0000000000087947 */ /* 0x000fea0003800000 */
.L_x_77:
[----:B------:R-:W-:-:S07]  /*2920*/  MOV R2, 0x2940 ;  /* 0x0000294000027802 */ /* 0x000fce0000000f00 */
[----:B-1----:R-:W-:Y:S05]  /*2930*/  CALL.REL.NOINC `($__internal_2_$__cuda_sm10x_tcgen05_guardrail_trap_unallocated_columns_being_dealloced) ;  /* 0x0000000000507944 */ /* 0x002fea0003c00000 */
.L_x_76:
[----:B------:R-:W-:Y:S01]  /*2940*/  NOP ;  /* 0x0000000000007918 */ /* 0x000fe20000000000 */
[----:B----4-:R-:W-:Y:S05]  /*2950*/  EXIT ;  /* 0x000000000000794d */ /* 0x010fea0003800000 */
.L_x_61:
[----:B------:R-:W2:Y:S02]  /*2960*/  SYNCS.PHASECHK.TRANS64.TRYWAIT P0, [UR8+0x8000], RZ ;  /* 0x008000ffff0075a7 */ /* 0x000ea40008001108 */
[----:B--2---:R-:W-:Y:S05]  /*2970*/  @!P0 BRA `(.L_x_61) ;  /* 0xfffffffc00f88947 */ /* 0x004fea000383ffff */
[----:B------:R-:W-:Y:S05]  /*2980*/  BRA `(.L_x_79) ;  /* 0xfffffff0009c7947 */ /* 0x000fea000383ffff */
.L_x_63:
[----:B------:R-:W2:Y:S02]  /*2990*/  SYNCS.PHASECHK.TRANS64.TRYWAIT P1, [UR8+0x8020], RZ ;  /* 0x008020ffff0075a7 */ /* 0x000ea40008021108 */
[----:B--2---:R-:W-:Y:S05]  /*29a0*/  @!P1 BRA `(.L_x_63) ;  /* 0xfffffffc00f89947 */ /* 0x004fea000383ffff */
[----:B------:R-:W-:Y:S05]  /*29b0*/  BRA `(.L_x_80) ;  /* 0xfffffff400107947 */ /* 0x000fea000383ffff */
.L_x_64:
[----:B------:R-:W3:Y:S02]  /*29c0*/  SYNCS.PHASECHK.TRANS64.TRYWAIT P0, [UR28+0x8000], R2 ;  /* 0x00800002ff0075a7 */ /* 0x000ee4000800111c */
[----:B---3--:R-:W-:Y:S05]  /*29d0*/  @!P0 BRA `(.L_x_64) ;  /* 0xfffffffc00f88947 */ /* 0x008fea000383ffff */
[----:B------:R-:W-:Y:S05]  /*29e0*/  BRA `(.L_x_81) ;  /* 0xfffffff4008c7947 */ /* 0x000fea000383ffff */
.L_x_66:
[----:B------:R-:W3:Y:S02]  /*29f0*/  SYNCS.PHASECHK.TRANS64.TRYWAIT P0, [UR28+0x8020], R2 ;  /* 0x00802002ff0075a7 */ /* 0x000ee4000800111c */
[----:B---3--:R-:W-:Y:S05]  /*2a00*/  @!P0 BRA `(.L_x_66) ;  /* 0xfffffffc00f88947 */ /* 0x008fea000383ffff */
[----:B------:R-:W-:Y:S05]  /*2a10*/  BRA `(.L_x_82) ;  /* 0xfffffff400fc7947 */ /* 0x000fea000383ffff */
        .weak           $__internal_0_$__cuda_sm10x_tcgen05_guardrail_trap_col_being_dealloced_not_returned_by_alloc
        .type           $__internal_0_$__cuda_sm10x_tcgen05_guardrail_trap_col_being_dealloced_not_returned_by_alloc,@function
        .size           $__internal_0_$__cuda_sm10x_tcgen05_guardrail_trap_col_being_dealloced_not_returned_by_alloc,($__internal_1_$__cuda_sm10x_tcgen05_guardrail_trap_phase_invalid_during_alloc - $__internal_0_$__cuda_sm10x_tcgen05_guardrail_trap_col_being_dealloced_not_returned_by_alloc)
$__internal_0_$__cuda_sm10x_tcgen05_guardrail_trap_col_being_dealloced_not_returned_by_alloc:
[----:B------:R-:W-:Y:S05]  /*2a20*/  BPT.TRAP 0x1 ;  /* 0x000000040000795c */ /* 0x000fea0000300000 */
[----:B------:R-:W-:-:S04]  /*2a30*/  IMAD.MOV.U32 R3, RZ, RZ, 0x0 ;  /* 0x00000000ff037424 */ /* 0x000fc800078e00ff */
[----:B------:R-:W-:Y:S05]  /*2a40*/  RET.REL.NODEC R2 `(gluon_tcgen05) ;  /* 0xffffffd4026c7950 */ /* 0x000fea0003c3ffff */
        .weak           $__internal_1_$__cuda_sm10x_tcgen05_guardrail_trap_phase_invalid_during_alloc
        .type           $__internal_1_$__cuda_sm10x_tcgen05_guardrail_trap_phase_invalid_during_alloc,@function
        .size           $__internal_1_$__cuda_sm10x_tcgen05_guardrail_trap_phase_invalid_during_alloc,($__internal_2_$__cuda_sm10x_tcgen05_guardrail_trap_unallocated_columns_being_dealloced - $__internal_1_$__cuda_sm10x_tcgen05_guardrail_trap_phase_invalid_during_alloc)
$__internal_1_$__cuda_sm10x_tcgen05_guardrail_trap_phase_invalid_during_alloc:
[----:B------:R-:W-:Y:S05]  /*2a50*/  BPT.TRAP 0x1 ;  /* 0x000000040000795c */ /* 0x000fea0000300000 */
[----:B------:R-:W-:-:S04]  /*2a60*/  IMAD.MOV.U32 R3, RZ, RZ, 0x0 ;  /* 0x00000000ff037424 */ /* 0x000fc800078e00ff */
[----:B------:R-:W-:Y:S05]  /*2a70*/  RET.REL.NODEC R2 `(gluon_tcgen05) ;  /* 0xffffffd402607950 */ /* 0x000fea0003c3ffff */
        .weak           $__internal_2_$__cuda_sm10x_tcgen05_guardrail_trap_unallocated_columns_being_dealloced
        .type           $__internal_2_$__cuda_sm10x_tcgen05_guardrail_trap_unallocated_columns_being_dealloced,@function
        .size           $__internal_2_$__cuda_sm10x_tcgen05_guardrail_trap_unallocated_columns_being_dealloced,(.L_x_86 - $__internal_2_$__cuda_sm10x_tcgen05_guardrail_trap_unallocated_columns_being_dealloced)
$__internal_2_$__cuda_sm10x_tcgen05_guardrail_trap_unallocated_columns_being_dealloced:
[----:B------:R-:W-:Y:S05]  /*2a80*/  BPT.TRAP 0x1 ;  /* 0x000000040000795c */ /* 0x000fea0000300000 */
[----:B------:R-:W-:-:S04]  /*2a90*/  IMAD.MOV.U32 R3, RZ, RZ, 0x0 ;  /* 0x00000000ff037424 */ /* 0x000fc800078e00ff */
[----:B------:R-:W-:Y:S05]  /*2aa0*/  RET.REL.NODEC R2 `(gluon_tcgen05) ;  /* 0xffffffd402547950 */ /* 0x000fea0003c3ffff */
.L_x_83:
[----:B------:R-:W-:-:S00]  /*2ab0*/  BRA `(.L_x_83) ;  /* 0xfffffffc00fc7947 */ /* 0x000fc0000383ffff */
[----:B------:R-:W-:-:S00]  /*2ac0*/  NOP ;  /* 0x0000000000007918 */ /* 0x000fc00000000000 */
        /* <DEDUP_REMOVED lines=11> */
.L_x_86:


//--------------------- .nv.shared.gluon_tcgen05  --------------------------
	.section	.nv.shared.gluon_tcgen05,"aw",@nobits
	.sectionflags	@""
	.align	16
	.zero		1024


//--------------------- .nv.shared.reserved.0     --------------------------
	.section	.nv.shared.reserved.0,"aw",@nobits
	.align	8
	.weak		__nv_reservedSMEM_offset_0_alias
	.size		__nv_reservedSMEM_offset_0_alias, 0, 64
	.other		__nv_reservedSMEM_offset_0_alias,@"STO_CUDA_RESERVED_SHARED STV_DEFAULT"
__nv_reservedSMEM_offset_0_alias:
	.zero		0
.nv.shared.reserved.0:
	.zero		64
	.weak		__nv_reservedSMEM_allocation_phase
	.type		__nv_reservedSMEM_allocation_phase,@object
	.size		__nv_reservedSMEM_allocation_phase,(.L_0 - __nv_reservedSMEM_allocation_phase)
__nv_reservedSMEM_allocation_phase:
	.zero		1
.L_0:
	.zero		7
	.weak		__nv_reservedSMEM_devtool_atexit_pc
	.type		__nv_reservedSMEM_devtool_atexit_pc,@object
	.size		__nv_reservedSMEM_devtool_atexit_pc,(__nv_reservedSMEM_allocation_mask - __nv_reservedSMEM_devtool_atexit_pc)
__nv_reservedSMEM_devtool_atexit_pc:
	.zero		8
	.weak		__nv_reservedSMEM_allocation_mask
	.type		__nv_reservedSMEM_allocation_mask,@object
	.size		__nv_reservedSMEM_allocation_mask,(.L_2 - __nv_reservedSMEM_allocation_mask)
__nv_reservedSMEM_allocation_mask:
	.zero		4
.L_2:


//--------------------- .nv.constant0.gluon_tcgen05 --------------------------
	.section	.nv.constant0.gluon_tcgen05,"a",@progbits
	.sectionflags	@""
	.align	4
.nv.constant0.gluon_tcgen05:
	.zero		976


//--------------------- SYMBOLS --------------------------

	.type		.nv.reservedSmem.offset0,@object
	.size		.nv.reservedSmem.offset0,0x4
	.type		.nv.reservedSmem.cap,@object
	.size		.nv.reservedSmem.cap,0x4
